//
// Generated by NVIDIA NVVM Compiler
//
// Compiler Build ID: CL-36424714
// Cuda compilation tools, release 13.0, V13.0.88
// Based on NVVM 20.0.0
//

.version 9.0
.target sm_100
.address_size 64

	// .globl	_Z6cavityPfS_S_S_S_S_S_iiiiifif

.visible .entry _Z6cavityPfS_S_S_S_S_S_iiiiifif(
	.param .u64 .ptr .align 1 _Z6cavityPfS_S_S_S_S_S_iiiiifif_param_0,
	.param .u64 .ptr .align 1 _Z6cavityPfS_S_S_S_S_S_iiiiifif_param_1,
	.param .u64 .ptr .align 1 _Z6cavityPfS_S_S_S_S_S_iiiiifif_param_2,
	.param .u64 .ptr .align 1 _Z6cavityPfS_S_S_S_S_S_iiiiifif_param_3,
	.param .u64 .ptr .align 1 _Z6cavityPfS_S_S_S_S_S_iiiiifif_param_4,
	.param .u64 .ptr .align 1 _Z6cavityPfS_S_S_S_S_S_iiiiifif_param_5,
	.param .u64 .ptr .align 1 _Z6cavityPfS_S_S_S_S_S_iiiiifif_param_6,
	.param .u32 _Z6cavityPfS_S_S_S_S_S_iiiiifif_param_7,
	.param .u32 _Z6cavityPfS_S_S_S_S_S_iiiiifif_param_8,
	.param .u32 _Z6cavityPfS_S_S_S_S_S_iiiiifif_param_9,
	.param .u32 _Z6cavityPfS_S_S_S_S_S_iiiiifif_param_10,
	.param .u32 _Z6cavityPfS_S_S_S_S_S_iiiiifif_param_11,
	.param .f32 _Z6cavityPfS_S_S_S_S_S_iiiiifif_param_12,
	.param .u32 _Z6cavityPfS_S_S_S_S_S_iiiiifif_param_13,
	.param .f32 _Z6cavityPfS_S_S_S_S_S_iiiiifif_param_14
)
{
	.reg .pred 	%p<11>;
	.reg .b32 	%r<44>;
	.reg .b32 	%f<227>;
	.reg .b64 	%rd<102>;

	ld.param.u64 	%rd25, [_Z6cavityPfS_S_S_S_S_S_iiiiifif_param_0];
	ld.param.u64 	%rd26, [_Z6cavityPfS_S_S_S_S_S_iiiiifif_param_1];
	ld.param.u64 	%rd21, [_Z6cavityPfS_S_S_S_S_S_iiiiifif_param_2];
	ld.param.u64 	%rd27, [_Z6cavityPfS_S_S_S_S_S_iiiiifif_param_3];
	ld.param.u64 	%rd24, [_Z6cavityPfS_S_S_S_S_S_iiiiifif_param_6];
	ld.param.u32 	%r11, [_Z6cavityPfS_S_S_S_S_S_iiiiifif_param_7];
	ld.param.u32 	%r16, [_Z6cavityPfS_S_S_S_S_S_iiiiifif_param_8];
	ld.param.u32 	%r12, [_Z6cavityPfS_S_S_S_S_S_iiiiifif_param_9];
	ld.param.u32 	%r13, [_Z6cavityPfS_S_S_S_S_S_iiiiifif_param_10];
	ld.param.u32 	%r14, [_Z6cavityPfS_S_S_S_S_S_iiiiifif_param_11];
	ld.param.f32 	%f3, [_Z6cavityPfS_S_S_S_S_S_iiiiifif_param_12];
	ld.param.u32 	%r15, [_Z6cavityPfS_S_S_S_S_S_iiiiifif_param_13];
	cvta.to.global.u64 	%rd1, %rd27;
	cvta.to.global.u64 	%rd2, %rd26;
	cvta.to.global.u64 	%rd3, %rd25;
	mov.u32 	%r17, %ntid.x;
	mov.u32 	%r18, %ctaid.x;
	mov.u32 	%r19, %tid.x;
	mad.lo.s32 	%r1, %r17, %r18, %r19;
	add.s32 	%r2, %r1, 1;
	mov.u32 	%r20, %ntid.y;
	mov.u32 	%r21, %ctaid.y;
	mov.u32 	%r22, %tid.y;
	mad.lo.s32 	%r3, %r20, %r21, %r22;
	add.s32 	%r23, %r3, 1;
	add.s32 	%r24, %r11, -1;
	setp.ge.s32 	%p1, %r23, %r24;
	add.s32 	%r4, %r16, -1;
	setp.ge.s32 	%p2, %r2, %r4;
	or.pred  	%p3, %p1, %p2;
	@%p3 bra 	$L__BB0_11;
	cvta.to.global.u64 	%rd28, %rd21;
	cvt.rn.f32.s32 	%f5, %r15;
	rcp.rn.f32 	%f6, %f3;
	add.s32 	%r25, %r1, 2;
	mul.lo.s32 	%r26, %r11, %r25;
	cvt.s64.s32 	%rd29, %r26;
	cvt.u64.u32 	%rd4, %r3;
	add.s64 	%rd5, %rd29, %rd4;
	shl.b64 	%rd30, %rd5, 2;
	add.s64 	%rd31, %rd3, %rd30;
	ld.global.f32 	%f7, [%rd31+4];
	mul.lo.s32 	%r27, %r11, %r1;
	cvt.s64.s32 	%rd32, %r27;
	add.s64 	%rd6, %rd32, %rd4;
	shl.b64 	%rd33, %rd6, 2;
	add.s64 	%rd34, %rd3, %rd33;
	ld.global.f32 	%f8, [%rd34+4];
	sub.f32 	%f9, %f7, %f8;
	shl.b32 	%r5, %r13, 1;
	cvt.rn.f32.s32 	%f10, %r5;
	div.rn.f32 	%f11, %f9, %f10;
	add.s64 	%rd35, %rd2, %rd30;
	ld.global.f32 	%f12, [%rd35+4];
	add.s64 	%rd36, %rd2, %rd33;
	ld.global.f32 	%f13, [%rd36+4];
	sub.f32 	%f14, %f12, %f13;
	shl.b32 	%r28, %r14, 1;
	cvt.rn.f32.s32 	%f15, %r28;
	div.rn.f32 	%f16, %f14, %f15;
	add.f32 	%f17, %f11, %f16;
	mul.f32 	%f18, %f6, %f17;
	mul.f32 	%f19, %f11, %f11;
	sub.f32 	%f20, %f18, %f19;
	add.s32 	%r29, %r27, %r11;
	cvt.s64.s32 	%rd7, %r29;
	add.s64 	%rd8, %rd7, %rd4;
	shl.b64 	%rd37, %rd8, 2;
	add.s64 	%rd38, %rd37, 4;
	add.s64 	%rd9, %rd3, %rd38;
	ld.global.f32 	%f21, [%rd9+4];
	add.s32 	%r6, %r29, %r3;
	mul.wide.s32 	%rd39, %r6, 4;
	add.s64 	%rd40, %rd3, %rd39;
	ld.global.f32 	%f22, [%rd40];
	sub.f32 	%f23, %f21, %f22;
	div.rn.f32 	%f24, %f23, %f15;
	mul.f32 	%f25, %f24, %f14;
	div.rn.f32 	%f26, %f25, %f10;
	add.f32 	%f27, %f26, %f26;
	sub.f32 	%f28, %f20, %f27;
	add.s64 	%rd10, %rd2, %rd38;
	ld.global.f32 	%f29, [%rd10+4];
	add.s64 	%rd41, %rd2, %rd39;
	ld.global.f32 	%f30, [%rd41];
	sub.f32 	%f31, %f29, %f30;
	mul.f32 	%f32, %f15, %f15;
	div.rn.f32 	%f33, %f31, %f32;
	sub.f32 	%f34, %f28, %f33;
	mul.f32 	%f35, %f34, %f5;
	add.s64 	%rd11, %rd28, %rd37;
	st.global.f32 	[%rd11+4], %f35;
	setp.lt.s32 	%p4, %r12, 1;
	@%p4 bra 	$L__BB0_10;
	cvta.to.global.u64 	%rd42, %rd24;
	add.s64 	%rd12, %rd42, %rd37;
	cvt.rn.f32.s32 	%f36, %r14;
	mul.f32 	%f1, %f36, %f36;
	add.s64 	%rd13, %rd42, %rd30;
	add.s64 	%rd14, %rd42, %rd33;
	cvt.rn.f32.s32 	%f37, %r13;
	mul.f32 	%f2, %f37, %f37;
	mul.wide.s32 	%rd46, %r6, 4;
	add.s64 	%rd15, %rd42, %rd46;
	add.s32 	%r30, %r11, -2;
	mul.lo.s32 	%r31, %r30, %r11;
	cvt.s64.s32 	%rd47, %r31;
	add.s64 	%rd48, %rd47, %rd4;
	shl.b64 	%rd49, %rd48, 2;
	add.s64 	%rd16, %rd1, %rd49;
	add.s32 	%r32, %r31, %r11;
	cvt.s64.s32 	%rd50, %r32;
	add.s64 	%rd51, %rd50, %rd4;
	shl.b64 	%rd52, %rd51, 2;
	add.s64 	%rd17, %rd1, %rd52;
	cvt.s64.s32 	%rd53, %r11;
	add.s64 	%rd54, %rd53, %rd4;
	shl.b64 	%rd55, %rd54, 2;
	add.s64 	%rd18, %rd1, %rd55;
	shl.b64 	%rd56, %rd7, 2;
	add.s64 	%rd19, %rd1, %rd56;
	mul.wide.s32 	%rd57, %r4, 4;
	add.s64 	%rd20, %rd19, %rd57;
	and.b32  	%r7, %r12, 3;
	setp.lt.u32 	%p5, %r12, 4;
	@%p5 bra 	$L__BB0_5;
	and.b32  	%r33, %r12, 2147483644;
	neg.s32 	%r43, %r33;
$L__BB0_4:
	.pragma "nounroll";
	add.s64 	%rd59, %rd1, %rd37;
	ld.global.f32 	%f38, [%rd59+4];
	st.global.f32 	[%rd12+4], %f38;
	ld.global.f32 	%f39, [%rd13+4];
	ld.global.f32 	%f40, [%rd14+4];
	add.f32 	%f41, %f39, %f40;
	ld.global.f32 	%f42, [%rd12+8];
	ld.global.f32 	%f43, [%rd15];
	add.f32 	%f44, %f42, %f43;
	mul.f32 	%f45, %f2, %f44;
	fma.rn.f32 	%f46, %f1, %f41, %f45;
	ld.global.f32 	%f47, [%rd11+4];
	mul.f32 	%f48, %f2, %f47;
	mul.f32 	%f49, %f1, %f48;
	sub.f32 	%f50, %f46, %f49;
	add.f32 	%f51, %f2, %f1;
	add.f32 	%f52, %f51, %f51;
	div.rn.f32 	%f53, %f50, %f52;
	st.global.f32 	[%rd59+4], %f53;
	ld.global.f32 	%f54, [%rd16+4];
	st.global.f32 	[%rd17+4], %f54;
	ld.global.f32 	%f55, [%rd18+4];
	shl.b64 	%rd60, %rd4, 2;
	add.s64 	%rd61, %rd1, %rd60;
	st.global.f32 	[%rd61+4], %f55;
	ld.global.f32 	%f56, [%rd19+4];
	st.global.f32 	[%rd19], %f56;
	mov.b32 	%r34, 0;
	st.global.u32 	[%rd20], %r34;
	ld.global.f32 	%f57, [%rd59+4];
	st.global.f32 	[%rd12+4], %f57;
	ld.global.f32 	%f58, [%rd13+4];
	ld.global.f32 	%f59, [%rd14+4];
	add.f32 	%f60, %f58, %f59;
	ld.global.f32 	%f61, [%rd12+8];
	ld.global.f32 	%f62, [%rd15];
	add.f32 	%f63, %f61, %f62;
	mul.f32 	%f64, %f2, %f63;
	fma.rn.f32 	%f65, %f1, %f60, %f64;
	ld.global.f32 	%f66, [%rd11+4];
	mul.f32 	%f67, %f2, %f66;
	mul.f32 	%f68, %f1, %f67;
	sub.f32 	%f69, %f65, %f68;
	div.rn.f32 	%f70, %f69, %f52;
	st.global.f32 	[%rd59+4], %f70;
	ld.global.f32 	%f71, [%rd16+4];
	st.global.f32 	[%rd17+4], %f71;
	ld.global.f32 	%f72, [%rd18+4];
	st.global.f32 	[%rd61+4], %f72;
	ld.global.f32 	%f73, [%rd19+4];
	st.global.f32 	[%rd19], %f73;
	st.global.u32 	[%rd20], %r34;
	ld.global.f32 	%f74, [%rd59+4];
	st.global.f32 	[%rd12+4], %f74;
	ld.global.f32 	%f75, [%rd13+4];
	ld.global.f32 	%f76, [%rd14+4];
	add.f32 	%f77, %f75, %f76;
	ld.global.f32 	%f78, [%rd12+8];
	ld.global.f32 	%f79, [%rd15];
	add.f32 	%f80, %f78, %f79;
	mul.f32 	%f81, %f2, %f80;
	fma.rn.f32 	%f82, %f1, %f77, %f81;
	ld.global.f32 	%f83, [%rd11+4];
	mul.f32 	%f84, %f2, %f83;
	mul.f32 	%f85, %f1, %f84;
	sub.f32 	%f86, %f82, %f85;
	div.rn.f32 	%f87, %f86, %f52;
	st.global.f32 	[%rd59+4], %f87;
	ld.global.f32 	%f88, [%rd16+4];
	st.global.f32 	[%rd17+4], %f88;
	ld.global.f32 	%f89, [%rd18+4];
	st.global.f32 	[%rd61+4], %f89;
	ld.global.f32 	%f90, [%rd19+4];
	st.global.f32 	[%rd19], %f90;
	st.global.u32 	[%rd20], %r34;
	ld.global.f32 	%f91, [%rd59+4];
	st.global.f32 	[%rd12+4], %f91;
	ld.global.f32 	%f92, [%rd13+4];
	ld.global.f32 	%f93, [%rd14+4];
	add.f32 	%f94, %f92, %f93;
	ld.global.f32 	%f95, [%rd12+8];
	ld.global.f32 	%f96, [%rd15];
	add.f32 	%f97, %f95, %f96;
	mul.f32 	%f98, %f2, %f97;
	fma.rn.f32 	%f99, %f1, %f94, %f98;
	ld.global.f32 	%f100, [%rd11+4];
	mul.f32 	%f101, %f2, %f100;
	mul.f32 	%f102, %f1, %f101;
	sub.f32 	%f103, %f99, %f102;
	div.rn.f32 	%f104, %f103, %f52;
	st.global.f32 	[%rd59+4], %f104;
	ld.global.f32 	%f105, [%rd16+4];
	st.global.f32 	[%rd17+4], %f105;
	ld.global.f32 	%f106, [%rd18+4];
	st.global.f32 	[%rd61+4], %f106;
	ld.global.f32 	%f107, [%rd19+4];
	st.global.f32 	[%rd19], %f107;
	st.global.u32 	[%rd20], %r34;
	add.s32 	%r43, %r43, 4;
	setp.ne.s32 	%p6, %r43, 0;
	@%p6 bra 	$L__BB0_4;
$L__BB0_5:
	setp.eq.s32 	%p7, %r7, 0;
	@%p7 bra 	$L__BB0_10;
	setp.eq.s32 	%p8, %r7, 1;
	@%p8 bra 	$L__BB0_8;
	add.s64 	%rd63, %rd1, %rd37;
	ld.global.f32 	%f108, [%rd63+4];
	st.global.f32 	[%rd12+4], %f108;
	ld.global.f32 	%f109, [%rd13+4];
	ld.global.f32 	%f110, [%rd14+4];
	add.f32 	%f111, %f109, %f110;
	ld.global.f32 	%f112, [%rd12+8];
	ld.global.f32 	%f113, [%rd15];
	add.f32 	%f114, %f112, %f113;
	mul.f32 	%f115, %f2, %f114;
	fma.rn.f32 	%f116, %f1, %f111, %f115;
	ld.global.f32 	%f117, [%rd11+4];
	mul.f32 	%f118, %f2, %f117;
	mul.f32 	%f119, %f1, %f118;
	sub.f32 	%f120, %f116, %f119;
	add.f32 	%f121, %f2, %f1;
	add.f32 	%f122, %f121, %f121;
	div.rn.f32 	%f123, %f120, %f122;
	st.global.f32 	[%rd63+4], %f123;
	ld.global.f32 	%f124, [%rd16+4];
	st.global.f32 	[%rd17+4], %f124;
	ld.global.f32 	%f125, [%rd18+4];
	shl.b64 	%rd64, %rd4, 2;
	add.s64 	%rd65, %rd1, %rd64;
	st.global.f32 	[%rd65+4], %f125;
	ld.global.f32 	%f126, [%rd19+4];
	st.global.f32 	[%rd19], %f126;
	mov.b32 	%r35, 0;
	st.global.u32 	[%rd20], %r35;
	ld.global.f32 	%f127, [%rd63+4];
	st.global.f32 	[%rd12+4], %f127;
	ld.global.f32 	%f128, [%rd13+4];
	ld.global.f32 	%f129, [%rd14+4];
	add.f32 	%f130, %f128, %f129;
	ld.global.f32 	%f131, [%rd12+8];
	ld.global.f32 	%f132, [%rd15];
	add.f32 	%f133, %f131, %f132;
	mul.f32 	%f134, %f2, %f133;
	fma.rn.f32 	%f135, %f1, %f130, %f134;
	ld.global.f32 	%f136, [%rd11+4];
	mul.f32 	%f137, %f2, %f136;
	mul.f32 	%f138, %f1, %f137;
	sub.f32 	%f139, %f135, %f138;
	div.rn.f32 	%f140, %f139, %f122;
	st.global.f32 	[%rd63+4], %f140;
	ld.global.f32 	%f141, [%rd16+4];
	st.global.f32 	[%rd17+4], %f141;
	ld.global.f32 	%f142, [%rd18+4];
	st.global.f32 	[%rd65+4], %f142;
	ld.global.f32 	%f143, [%rd19+4];
	st.global.f32 	[%rd19], %f143;
	st.global.u32 	[%rd20], %r35;
$L__BB0_8:
	and.b32  	%r36, %r12, 1;
	setp.eq.b32 	%p9, %r36, 1;
	not.pred 	%p10, %p9;
	@%p10 bra 	$L__BB0_10;
	add.s64 	%rd67, %rd1, %rd37;
	ld.global.f32 	%f144, [%rd67+4];
	st.global.f32 	[%rd12+4], %f144;
	ld.global.f32 	%f145, [%rd13+4];
	ld.global.f32 	%f146, [%rd14+4];
	add.f32 	%f147, %f145, %f146;
	ld.global.f32 	%f148, [%rd12+8];
	ld.global.f32 	%f149, [%rd15];
	add.f32 	%f150, %f148, %f149;
	mul.f32 	%f151, %f2, %f150;
	fma.rn.f32 	%f152, %f1, %f147, %f151;
	ld.global.f32 	%f153, [%rd11+4];
	mul.f32 	%f154, %f2, %f153;
	mul.f32 	%f155, %f1, %f154;
	sub.f32 	%f156, %f152, %f155;
	add.f32 	%f157, %f2, %f1;
	add.f32 	%f158, %f157, %f157;
	div.rn.f32 	%f159, %f156, %f158;
	st.global.f32 	[%rd67+4], %f159;
	ld.global.f32 	%f160, [%rd16+4];
	st.global.f32 	[%rd17+4], %f160;
	ld.global.f32 	%f161, [%rd18+4];
	shl.b64 	%rd68, %rd4, 2;
	add.s64 	%rd69, %rd1, %rd68;
	st.global.f32 	[%rd69+4], %f161;
	ld.global.f32 	%f162, [%rd19+4];
	st.global.f32 	[%rd19], %f162;
	mov.b32 	%r37, 0;
	st.global.u32 	[%rd20], %r37;
$L__BB0_10:
	ld.param.f32 	%f226, [_Z6cavityPfS_S_S_S_S_S_iiiiifif_param_14];
	ld.param.u64 	%rd101, [_Z6cavityPfS_S_S_S_S_S_iiiiifif_param_5];
	ld.param.u64 	%rd100, [_Z6cavityPfS_S_S_S_S_S_iiiiifif_param_4];
	cvta.to.global.u64 	%rd70, %rd101;
	cvta.to.global.u64 	%rd71, %rd100;
	cvt.u32.u64 	%r38, %rd7;
	ld.global.f32 	%f163, [%rd9];
	add.s64 	%rd73, %rd71, %rd37;
	st.global.f32 	[%rd73+4], %f163;
	ld.global.f32 	%f164, [%rd10];
	add.s64 	%rd74, %rd70, %rd37;
	st.global.f32 	[%rd74+4], %f164;
	ld.global.f32 	%f165, [%rd73+4];
	mul.f32 	%f166, %f3, %f165;
	cvt.rn.f32.s32 	%f167, %r13;
	div.rn.f32 	%f168, %f166, %f167;
	add.s64 	%rd76, %rd71, %rd33;
	ld.global.f32 	%f169, [%rd76+4];
	sub.f32 	%f170, %f165, %f169;
	mul.f32 	%f171, %f168, %f170;
	sub.f32 	%f172, %f165, %f171;
	cvt.rn.f32.s32 	%f173, %r14;
	div.rn.f32 	%f174, %f166, %f173;
	mul.wide.s32 	%rd77, %r6, 4;
	add.s64 	%rd78, %rd71, %rd77;
	ld.global.f32 	%f175, [%rd78];
	sub.f32 	%f176, %f165, %f175;
	mul.f32 	%f177, %f174, %f176;
	sub.f32 	%f178, %f172, %f177;
	mul.lo.s32 	%r39, %r5, %r15;
	cvt.rn.f32.s32 	%f179, %r39;
	div.rn.f32 	%f180, %f3, %f179;
	add.s64 	%rd80, %rd1, %rd30;
	ld.global.f32 	%f181, [%rd80+4];
	add.s64 	%rd81, %rd1, %rd33;
	ld.global.f32 	%f182, [%rd81+4];
	sub.f32 	%f183, %f181, %f182;
	mul.f32 	%f184, %f180, %f183;
	sub.f32 	%f185, %f178, %f184;
	mul.f32 	%f186, %f3, %f226;
	mul.f32 	%f187, %f167, %f167;
	div.rn.f32 	%f188, %f186, %f187;
	add.s64 	%rd82, %rd71, %rd30;
	ld.global.f32 	%f189, [%rd82+4];
	add.f32 	%f190, %f165, %f165;
	sub.f32 	%f191, %f189, %f190;
	add.f32 	%f192, %f169, %f191;
	fma.rn.f32 	%f193, %f188, %f192, %f185;
	mul.f32 	%f194, %f173, %f173;
	div.rn.f32 	%f195, %f186, %f194;
	ld.global.f32 	%f196, [%rd73+8];
	sub.f32 	%f197, %f196, %f190;
	add.f32 	%f198, %f175, %f197;
	fma.rn.f32 	%f199, %f195, %f198, %f193;
	st.global.f32 	[%rd9], %f199;
	ld.global.f32 	%f200, [%rd74+4];
	mul.f32 	%f201, %f3, %f200;
	div.rn.f32 	%f202, %f201, %f167;
	add.s64 	%rd83, %rd70, %rd33;
	ld.global.f32 	%f203, [%rd83+4];
	sub.f32 	%f204, %f200, %f203;
	mul.f32 	%f205, %f202, %f204;
	sub.f32 	%f206, %f200, %f205;
	div.rn.f32 	%f207, %f201, %f173;
	add.s64 	%rd84, %rd70, %rd77;
	ld.global.f32 	%f208, [%rd84];
	sub.f32 	%f209, %f200, %f208;
	mul.f32 	%f210, %f207, %f209;
	sub.f32 	%f211, %f206, %f210;
	add.s64 	%rd85, %rd1, %rd37;
	ld.global.f32 	%f212, [%rd85+8];
	add.s64 	%rd86, %rd1, %rd77;
	ld.global.f32 	%f213, [%rd86];
	sub.f32 	%f214, %f212, %f213;
	mul.f32 	%f215, %f180, %f214;
	sub.f32 	%f216, %f211, %f215;
	add.s64 	%rd87, %rd70, %rd30;
	ld.global.f32 	%f217, [%rd87+4];
	add.f32 	%f218, %f200, %f200;
	sub.f32 	%f219, %f217, %f218;
	add.f32 	%f220, %f203, %f219;
	fma.rn.f32 	%f221, %f188, %f220, %f216;
	ld.global.f32 	%f222, [%rd74+8];
	sub.f32 	%f223, %f222, %f218;
	add.f32 	%f224, %f208, %f223;
	fma.rn.f32 	%f225, %f195, %f224, %f221;
	st.global.f32 	[%rd10], %f225;
	shl.b64 	%rd88, %rd7, 2;
	add.s64 	%rd89, %rd3, %rd88;
	mov.b32 	%r40, 0;
	st.global.u32 	[%rd89], %r40;
	mul.wide.s32 	%rd90, %r4, 4;
	add.s64 	%rd91, %rd89, %rd90;
	mov.b32 	%r41, 1065353216;
	st.global.u32 	[%rd91], %r41;
	add.s64 	%rd92, %rd2, %rd88;
	st.global.u32 	[%rd92], %r40;
	add.s64 	%rd93, %rd92, %rd90;
	st.global.u32 	[%rd93], %r40;
	shl.b64 	%rd94, %rd4, 2;
	add.s64 	%rd95, %rd3, %rd94;
	st.global.u32 	[%rd95+4], %r40;
	sub.s32 	%r42, %r38, %r2;
	mul.wide.s32 	%rd96, %r42, 4;
	add.s64 	%rd97, %rd95, %rd96;
	st.global.u32 	[%rd97+4], %r40;
	add.s64 	%rd98, %rd2, %rd94;
	st.global.u32 	[%rd98+4], %r40;
	add.s64 	%rd99, %rd98, %rd96;
	st.global.u32 	[%rd99+4], %r40;
$L__BB0_11:
	ret;

}


// ===== COMPILED SASS (sm_100) =====

	.target	sm_100

	.elftype	@"ET_EXEC"


//--------------------- .note.nv.tkinfo           --------------------------
	.section	.note.nv.tkinfo,"",@"SHT_NOTE"
	.sectionflags	@"SHF_NOTE_NV_TKINFO"
	.tkinfo
        /*0018*/ 	.word	0x00000002
        /*0030*/ 	.string	""
        /*0030*/ 	.string	"ptxas"
        /*0030*/ 	.string	"Cuda compilation tools, release 13.0, V13.0.88"
        /*0030*/ 	.string	"Build cuda_13.0.r13.0/compiler.36424714_0"
        /*0030*/ 	.string	"-arch sm_100 -m 64 "



//--------------------- .note.nv.cuinfo           --------------------------
	.section	.note.nv.cuinfo,"",@"SHT_NOTE"
	.sectionflags	@"SHF_NOTE_NV_CUINFO"
        /*0018*/ 	.short	0x0002
        /*001a*/ 	.short	0x0064
        /*001c*/ 	.short	0x0082
	.zero		2


//--------------------- .nv.info                  --------------------------
	.section	.nv.info,"",@"SHT_CUDA_INFO"
	.align	4


	//----- nvinfo : EIATTR_REGCOUNT
	.align		4
        /*0000*/ 	.byte	0x04, 0x2f
        /*0002*/ 	.short	(.L_1 - .L_0)
	.align		4
.L_0:
        /*0004*/ 	.word	index@(_Z6cavityPfS_S_S_S_S_S_iiiiifif)
        /*0008*/ 	.word	0x00000038


	//----- nvinfo : EIATTR_FRAME_SIZE
	.align		4
.L_1:
        /*000c*/ 	.byte	0x04, 0x11
        /*000e*/ 	.short	(.L_3 - .L_2)
	.align		4
.L_2:
        /*0010*/ 	.word	index@($__internal_1_$__cuda_sm3x_div_rn_noftz_f32_slowpath)
        /*0014*/ 	.word	0x00000000


	//----- nvinfo : EIATTR_FRAME_SIZE
	.align		4
.L_3:
        /*0018*/ 	.byte	0x04, 0x11
        /*001a*/ 	.short	(.L_5 - .L_4)
	.align		4
.L_4:
        /*001c*/ 	.word	index@($__internal_0_$__cuda_sm20_rcp_rn_f32_slowpath)
        /*0020*/ 	.word	0x00000000


	//----- nvinfo : EIATTR_FRAME_SIZE
	.align		4
.L_5:
        /*0024*/ 	.byte	0x04, 0x11
        /*0026*/ 	.short	(.L_7 - .L_6)
	.align		4
.L_6:
        /*0028*/ 	.word	index@(_Z6cavityPfS_S_S_S_S_S_iiiiifif)
        /*002c*/ 	.word	0x00000000


	//----- nvinfo : EIATTR_MIN_STACK_SIZE
	.align		4
.L_7:
        /*0030*/ 	.byte	0x04, 0x12
        /*0032*/ 	.short	(.L_9 - .L_8)
	.align		4
.L_8:
        /*0034*/ 	.word	index@(_Z6cavityPfS_S_S_S_S_S_iiiiifif)
        /*0038*/ 	.word	0x00000000
.L_9:


//--------------------- .nv.compat                --------------------------
	.section	.nv.compat,"",@"SHT_CUDA_COMPAT_INFO"
	.align	4
        /*0000*/ 	.byte	0x02, 0x09, 0x00, 0x00, 0x02, 0x02, 0x01, 0x00, 0x02, 0x05, 0x05, 0x00, 0x03, 0x07, 0x01, 0x01
        /*0010*/ 	.byte	0x02, 0x03, 0x00, 0x00, 0x02, 0x06, 0x01, 0x00, 0x04, 0x0b, 0x08, 0x00, 0x01, 0x00, 0x00, 0x00
        /*0020*/ 	.byte	0x00, 0x00, 0x00, 0x00


//--------------------- .nv.info._Z6cavityPfS_S_S_S_S_S_iiiiifif --------------------------
	.section	.nv.info._Z6cavityPfS_S_S_S_S_S_iiiiifif,"",@"SHT_CUDA_INFO"
	.sectionflags	@""
	.align	4


	//----- nvinfo : EIATTR_CUDA_API_VERSION
	.align		4
        /*0000*/ 	.byte	0x04, 0x37
        /*0002*/ 	.short	(.L_11 - .L_10)
.L_10:
        /*0004*/ 	.word	0x00000082


	//----- nvinfo : EIATTR_KPARAM_INFO
	.align		4
.L_11:
        /*0008*/ 	.byte	0x04, 0x17
        /*000a*/ 	.short	(.L_13 - .L_12)
.L_12:
        /*000c*/ 	.word	0x00000000
        /*0010*/ 	.short	0x000e
        /*0012*/ 	.short	0x0054
        /*0014*/ 	.byte	0x00, 0xf0, 0x11, 0x00


	//----- nvinfo : EIATTR_KPARAM_INFO
	.align		4
.L_13:
        /*0018*/ 	.byte	0x04, 0x17
        /*001a*/ 	.short	(.L_15 - .L_14)
.L_14:
        /*001c*/ 	.word	0x00000000
        /*0020*/ 	.short	0x000d
        /*0022*/ 	.short	0x0050
        /*0024*/ 	.byte	0x00, 0xf0, 0x11, 0x00


	//----- nvinfo : EIATTR_KPARAM_INFO
	.align		4
.L_15:
        /*0028*/ 	.byte	0x04, 0x17
        /*002a*/ 	.short	(.L_17 - .L_16)
.L_16:
        /*002c*/ 	.word	0x00000000
        /*0030*/ 	.short	0x000c
        /*0032*/ 	.short	0x004c
        /*0034*/ 	.byte	0x00, 0xf0, 0x11, 0x00


	//----- nvinfo : EIATTR_KPARAM_INFO
	.align		4
.L_17:
        /*0038*/ 	.byte	0x04, 0x17
        /*003a*/ 	.short	(.L_19 - .L_18)
.L_18:
        /*003c*/ 	.word	0x00000000
        /*0040*/ 	.short	0x000b
        /*0042*/ 	.short	0x0048
        /*0044*/ 	.byte	0x00, 0xf0, 0x11, 0x00


	//----- nvinfo : EIATTR_KPARAM_INFO
	.align		4
.L_19:
        /*0048*/ 	.byte	0x04, 0x17
        /*004a*/ 	.short	(.L_21 - .L_20)
.L_20:
        /*004c*/ 	.word	0x00000000
        /*0050*/ 	.short	0x000a
        /*0052*/ 	.short	0x0044
        /*0054*/ 	.byte	0x00, 0xf0, 0x11, 0x00


	//----- nvinfo : EIATTR_KPARAM_INFO
	.align		4
.L_21:
        /*0058*/ 	.byte	0x04, 0x17
        /*005a*/ 	.short	(.L_23 - .L_22)
.L_22:
        /*005c*/ 	.word	0x00000000
        /*0060*/ 	.short	0x0009
        /*0062*/ 	.short	0x0040
        /*0064*/ 	.byte	0x00, 0xf0, 0x11, 0x00


	//----- nvinfo : EIATTR_KPARAM_INFO
	.align		4
.L_23:
        /*0068*/ 	.byte	0x04, 0x17
        /*006a*/ 	.short	(.L_25 - .L_24)
.L_24:
        /*006c*/ 	.word	0x00000000
        /*0070*/ 	.short	0x0008
        /*0072*/ 	.short	0x003c
        /*0074*/ 	.byte	0x00, 0xf0, 0x11, 0x00


	//----- nvinfo : EIATTR_KPARAM_INFO
	.align		4
.L_25:
        /*0078*/ 	.byte	0x04, 0x17
        /*007a*/ 	.short	(.L_27 - .L_26)
.L_26:
        /*007c*/ 	.word	0x00000000
        /*0080*/ 	.short	0x0007
        /*0082*/ 	.short	0x0038
        /*0084*/ 	.byte	0x00, 0xf0, 0x11, 0x00


	//----- nvinfo : EIATTR_KPARAM_INFO
	.align		4
.L_27:
        /*0088*/ 	.byte	0x04, 0x17
        /*008a*/ 	.short	(.L_29 - .L_28)
.L_28:
        /*008c*/ 	.word	0x00000000
        /*0090*/ 	.short	0x0006
        /*0092*/ 	.short	0x0030
        /*0094*/ 	.byte	0x00, 0xf5, 0x21, 0x00


	//----- nvinfo : EIATTR_KPARAM_INFO
	.align		4
.L_29:
        /*0098*/ 	.byte	0x04, 0x17
        /*009a*/ 	.short	(.L_31 - .L_30)
.L_30:
        /*009c*/ 	.word	0x00000000
        /*00a0*/ 	.short	0x0005
        /*00a2*/ 	.short	0x0028
        /*00a4*/ 	.byte	0x00, 0xf5, 0x21, 0x00


	//----- nvinfo : EIATTR_KPARAM_INFO
	.align		4
.L_31:
        /*00a8*/ 	.byte	0x04, 0x17
        /*00aa*/ 	.short	(.L_33 - .L_32)
.L_32:
        /*00ac*/ 	.word	0x00000000
        /*00b0*/ 	.short	0x0004
        /*00b2*/ 	.short	0x0020
        /*00b4*/ 	.byte	0x00, 0xf5, 0x21, 0x00


	//----- nvinfo : EIATTR_KPARAM_INFO
	.align		4
.L_33:
        /*00b8*/ 	.byte	0x04, 0x17
        /*00ba*/ 	.short	(.L_35 - .L_34)
.L_34:
        /*00bc*/ 	.word	0x00000000
        /*00c0*/ 	.short	0x0003
        /*00c2*/ 	.short	0x0018
        /*00c4*/ 	.byte	0x00, 0xf5, 0x21, 0x00


	//----- nvinfo : EIATTR_KPARAM_INFO
	.align		4
.L_35:
        /*00c8*/ 	.byte	0x04, 0x17
        /*00ca*/ 	.short	(.L_37 - .L_36)
.L_36:
        /*00cc*/ 	.word	0x00000000
        /*00d0*/ 	.short	0x0002
        /*00d2*/ 	.short	0x0010
        /*00d4*/ 	.byte	0x00, 0xf5, 0x21, 0x00


	//----- nvinfo : EIATTR_KPARAM_INFO
	.align		4
.L_37:
        /*00d8*/ 	.byte	0x04, 0x17
        /*00da*/ 	.short	(.L_39 - .L_38)
.L_38:
        /*00dc*/ 	.word	0x00000000
        /*00e0*/ 	.short	0x0001
        /*00e2*/ 	.short	0x0008
        /*00e4*/ 	.byte	0x00, 0xf5, 0x21, 0x00


	//----- nvinfo : EIATTR_KPARAM_INFO
	.align		4
.L_39:
        /*00e8*/ 	.byte	0x04, 0x17
        /*00ea*/ 	.short	(.L_41 - .L_40)
.L_40:
        /*00ec*/ 	.word	0x00000000
        /*00f0*/ 	.short	0x0000
        /*00f2*/ 	.short	0x0000
        /*00f4*/ 	.byte	0x00, 0xf5, 0x21, 0x00


	//----- nvinfo : EIATTR_SPARSE_MMA_MASK
	.align		4
.L_41:
        /*00f8*/ 	.byte	0x03, 0x50
        /*00fa*/ 	.short	0x0000


	//----- nvinfo : EIATTR_MAXREG_COUNT
	.align		4
        /*00fc*/ 	.byte	0x03, 0x1b
        /*00fe*/ 	.short	0x00ff


	//----- nvinfo : EIATTR_MERCURY_ISA_VERSION
	.align		4
        /*0100*/ 	.byte	0x03, 0x5f
        /*0102*/ 	.short	0x0101


	//----- nvinfo : EIATTR_VRC_CTA_INIT_COUNT
	.align		4
        /*0104*/ 	.byte	0x02, 0x4a
	.zero		1
	.zero		1


	//----- nvinfo : EIATTR_EXIT_INSTR_OFFSETS
	.align		4
        /*0108*/ 	.byte	0x04, 0x1c
        /*010a*/ 	.short	(.L_43 - .L_42)


	//   ....[0]....
.L_42:
        /*010c*/ 	.word	0x00000100


	//   ....[1]....
        /*0110*/ 	.word	0x00002c70


	//----- nvinfo : EIATTR_CRS_STACK_SIZE
	.align		4
.L_43:
        /*0114*/ 	.byte	0x04, 0x1e
        /*0116*/ 	.short	(.L_45 - .L_44)
.L_44:
        /*0118*/ 	.word	0x00000000


	//----- nvinfo : EIATTR_CBANK_PARAM_SIZE
	.align		4
.L_45:
        /*011c*/ 	.byte	0x03, 0x19
        /*011e*/ 	.short	0x0058


	//----- nvinfo : EIATTR_PARAM_CBANK
	.align		4
        /*0120*/ 	.byte	0x04, 0x0a
        /*0122*/ 	.short	(.L_47 - .L_46)
	.align		4
.L_46:
        /*0124*/ 	.word	index@(.nv.constant0._Z6cavityPfS_S_S_S_S_S_iiiiifif)
        /*0128*/ 	.short	0x0380
        /*012a*/ 	.short	0x0058


	//----- nvinfo : EIATTR_SW_WAR
	.align		4
.L_47:
        /*012c*/ 	.byte	0x04, 0x36
        /*012e*/ 	.short	(.L_49 - .L_48)
.L_48:
        /*0130*/ 	.word	0x00000008
.L_49:


//--------------------- .nv.callgraph             --------------------------
	.section	.nv.callgraph,"",@"SHT_CUDA_CALLGRAPH"
	.align	4
	.sectionentsize	8
	.align		4
        /*0000*/ 	.word	0x00000000
	.align		4
        /*0004*/ 	.word	0xffffffff
	.align		4
        /*0008*/ 	.word	0x00000000
	.align		4
        /*000c*/ 	.word	0xfffffffe
	.align		4
        /*0010*/ 	.word	0x00000000
	.align		4
        /*0014*/ 	.word	0xfffffffd
	.align		4
        /*0018*/ 	.word	0x00000000
	.align		4
        /*001c*/ 	.word	0xfffffffc


//--------------------- .text._Z6cavityPfS_S_S_S_S_S_iiiiifif --------------------------
	.section	.text._Z6cavityPfS_S_S_S_S_S_iiiiifif,"ax",@progbits
	.align	128
        .global         _Z6cavityPfS_S_S_S_S_S_iiiiifif
        .type           _Z6cavityPfS_S_S_S_S_S_iiiiifif,@function
        .size           _Z6cavityPfS_S_S_S_S_S_iiiiifif,(.L_x_57 - _Z6cavityPfS_S_S_S_S_S_iiiiifif)
        .other          _Z6cavityPfS_S_S_S_S_S_iiiiifif,@"STO_CUDA_ENTRY STV_DEFAULT"
_Z6cavityPfS_S_S_S_S_S_iiiiifif:
.text._Z6cavityPfS_S_S_S_S_S_iiiiifif:
[----:B------:R-:W-:Y:S01]  /*0000*/  LDC R1, c[0x0][0x37c] ;  /* 0x0000df00ff017b82 */ /* 0x000fe20000000800 */
[----:B------:R-:W0:Y:S07]  /*0010*/  S2R R10, SR_CTAID.X ;  /* 0x00000000000a7919 */ /* 0x000e2e0000002500 */
[----:B------:R-:W1:Y:S01]  /*0020*/  LDC.64 R6, c[0x0][0x3b8] ;  /* 0x0000ee00ff067b82 */ /* 0x000e620000000a00 */
[----:B------:R-:W0:Y:S01]  /*0030*/  LDCU UR4, c[0x0][0x360] ;  /* 0x00006c00ff0477ac */ /* 0x000e220008000800 */
[----:B------:R-:W0:Y:S01]  /*0040*/  S2R R3, SR_TID.X ;  /* 0x0000000000037919 */ /* 0x000e220000002100 */
[----:B------:R-:W2:Y:S01]  /*0050*/  LDCU UR5, c[0x0][0x364] ;  /* 0x00006c80ff0577ac */ /* 0x000ea20008000800 */
[----:B------:R-:W2:Y:S01]  /*0060*/  S2R R0, SR_CTAID.Y ;  /* 0x0000000000007919 */ /* 0x000ea20000002600 */
[----:B------:R-:W2:Y:S01]  /*0070*/  S2R R5, SR_TID.Y ;  /* 0x0000000000057919 */ /* 0x000ea20000002200 */
[----:B-1----:R-:W-:-:S02]  /*0080*/  IADD3 R4, PT, PT, R7, -0x1, RZ ;  /* 0xffffffff07047810 */ /* 0x002fc40007ffe0ff */
[----:B------:R-:W-:Y:S01]  /*0090*/  IADD3 R7, PT, PT, R6, -0x1, RZ ;  /* 0xffffffff06077810 */ /* 0x000fe20007ffe0ff */
[----:B0-----:R-:W-:Y:S02]  /*00a0*/  IMAD R10, R10, UR4, R3 ;  /* 0x000000040a0a7c24 */ /* 0x001fe4000f8e0203 */
[----:B--2---:R-:W-:-:S03]  /*00b0*/  IMAD R3, R0, UR5, R5 ;  /* 0x0000000500037c24 */ /* 0x004fc6000f8e0205 */
[----:B------:R-:W-:Y:S01]  /*00c0*/  IADD3 R5, PT, PT, R10, 0x1, RZ ;  /* 0x000000010a057810 */ /* 0x000fe20007ffe0ff */
[----:B------:R-:W-:-:S03]  /*00d0*/  VIADD R0, R3, 0x1 ;  /* 0x0000000103007836 */ /* 0x000fc60000000000 */
[----:B------:R-:W-:-:S04]  /*00e0*/  ISETP.GE.AND P0, PT, R5, R4, PT ;  /* 0x000000040500720c */ /* 0x000fc80003f06270 */
[----:B------:R-:W-:-:S13]  /*00f0*/  ISETP.GE.OR P0, PT, R0, R7, P0 ;  /* 0x000000070000720c */ /* 0x000fda0000706670 */
[----:B------:R-:W-:Y:S05]  /*0100*/  @P0 EXIT ;  /* 0x000000000000094d */ /* 0x000fea0003800000 */
[----:B------:R-:W0:Y:S01]  /*0110*/  LDC R9, c[0x0][0x3cc] ;  /* 0x0000f300ff097b82 */ /* 0x000e220000000800 */
[----:B------:R-:W1:Y:S01]  /*0120*/  LDCU.64 UR6, c[0x0][0x358] ;  /* 0x00006b00ff0677ac */ /* 0x000e620008000a00 */
[----:B0-----:R-:W-:-:S04]  /*0130*/  IADD3 R0, PT, PT, R9, 0x1800000, RZ ;  /* 0x0180000009007810 */ /* 0x001fc80007ffe0ff */
[----:B------:R-:W-:-:S04]  /*0140*/  LOP3.LUT R0, R0, 0x7f800000, RZ, 0xc0, !PT ;  /* 0x7f80000000007812 */ /* 0x000fc800078ec0ff */
[----:B------:R-:W-:-:S13]  /*0150*/  ISETP.GT.U32.AND P0, PT, R0, 0x1ffffff, PT ;  /* 0x01ffffff0000780c */ /* 0x000fda0003f04070 */
[----:B-1----:R-:W-:Y:S05]  /*0160*/  @P0 BRA `(.L_x_0) ;  /* 0x0000000000100947 */ /* 0x002fea0003800000 */
[----:B------:R-:W-:-:S07]  /*0170*/  MOV R13, 0x190 ;  /* 0x00000190000d7802 */ /* 0x000fce0000000f00 */
[----:B------:R-:W-:Y:S05]  /*0180*/  CALL.REL.NOINC `($__internal_0_$__cuda_sm20_rcp_rn_f32_slowpath) ;  /* 0x0000002800bc7944 */ /* 0x000fea0003c00000 */
[----:B------:R-:W-:Y:S01]  /*0190*/  MOV R18, R2 ;  /* 0x0000000200127202 */ /* 0x000fe20000000f00 */
[----:B------:R-:W-:Y:S06]  /*01a0*/  BRA `(.L_x_1) ;  /* 0x0000000000107947 */ /* 0x000fec0003800000 */
.L_x_0:
[----:B------:R-:W0:Y:S02]  /*01b0*/  MUFU.RCP R18, R9 ;  /* 0x0000000900127308 */ /* 0x000e240000001000 */
[----:B0-----:R-:W-:-:S04]  /*01c0*/  FFMA R0, R18, R9, -1 ;  /* 0xbf80000012007423 */ /* 0x001fc80000000009 */
[----:B------:R-:W-:-:S04]  /*01d0*/  FADD.FTZ R7, -R0, -RZ ;  /* 0x800000ff00077221 */ /* 0x000fc80000010100 */
[----:B------:R-:W-:-:S07]  /*01e0*/  FFMA R18, R18, R7, R18 ;  /* 0x0000000712127223 */ /* 0x000fce0000000012 */
.L_x_1:
[----:B------:R-:W0:Y:S01]  /*01f0*/  LDCU UR8, c[0x0][0x3b8] ;  /* 0x00007700ff0877ac */ /* 0x000e220008000800 */
[----:B------:R-:W-:Y:S01]  /*0200*/  IADD3 R0, PT, PT, R10, 0x2, RZ ;  /* 0x000000020a007810 */ /* 0x000fe20007ffe0ff */
[----:B------:R-:W1:Y:S04]  /*0210*/  LDCU.64 UR4, c[0x0][0x380] ;  /* 0x00007000ff0477ac */ /* 0x000e680008000a00 */
[----:B0-----:R-:W-:Y:S02]  /*0220*/  IMAD R0, R0, UR8, RZ ;  /* 0x0000000800007c24 */ /* 0x001fe4000f8e02ff */
[----:B------:R-:W-:-:S03]  /*0230*/  IMAD R10, R10, UR8, RZ ;  /* 0x000000080a0a7c24 */ /* 0x000fc6000f8e02ff */
[C---:B------:R-:W-:Y:S02]  /*0240*/  IADD3 R8, P0, PT, R3.reuse, R0, RZ ;  /* 0x0000000003087210 */ /* 0x040fe40007f1e0ff */
[----:B------:R-:W-:Y:S02]  /*0250*/  IADD3 R9, P1, PT, R3, R10, RZ ;  /* 0x0000000a03097210 */ /* 0x000fe40007f3e0ff */
[----:B------:R-:W-:Y:S01]  /*0260*/  LEA.HI.X.SX32 R11, R0, RZ, 0x1, P0 ;  /* 0x000000ff000b7211 */ /* 0x000fe200000f0eff */
[----:B------:R-:W-:Y:S01]  /*0270*/  IMAD.SHL.U32 R6, R8, 0x4, RZ ;  /* 0x0000000408067824 */ /* 0x000fe200078e00ff */
[----:B------:R-:W-:Y:S02]  /*0280*/  LEA.HI.X.SX32 R0, R10, RZ, 0x1, P1 ;  /* 0x000000ff0a007211 */ /* 0x000fe400008f0eff */
[C---:B------:R-:W-:Y:S02]  /*0290*/  SHF.L.U32 R7, R9.reuse, 0x2, RZ ;  /* 0x0000000209077819 */ /* 0x040fe400000006ff */
[----:B------:R-:W-:-:S02]  /*02a0*/  SHF.L.U64.HI R9, R9, 0x2, R0 ;  /* 0x0000000209097819 */ /* 0x000fc40000010200 */
[----:B-1----:R-:W-:Y:S02]  /*02b0*/  IADD3 R16, P1, PT, R7, UR4, RZ ;  /* 0x0000000407107c10 */ /* 0x002fe4000ff3e0ff */
[----:B------:R-:W-:Y:S02]  /*02c0*/  SHF.L.U64.HI R8, R8, 0x2, R11 ;  /* 0x0000000208087819 */ /* 0x000fe4000001020b */
[----:B------:R-:W-:Y:S01]  /*02d0*/  IADD3 R12, P0, PT, R6, UR4, RZ ;  /* 0x00000004060c7c10 */ /* 0x000fe2000ff1e0ff */
[----:B------:R-:W0:Y:S01]  /*02e0*/  LDCU UR4, c[0x0][0x3c4] ;  /* 0x00007880ff0477ac */ /* 0x000e220008000800 */
[----:B------:R-:W-:Y:S02]  /*02f0*/  IADD3.X R17, PT, PT, R9, UR5, RZ, P1, !PT ;  /* 0x0000000509117c10 */ /* 0x000fe40008ffe4ff */
[----:B------:R-:W-:-:S04]  /*0300*/  IADD3.X R13, PT, PT, R8, UR5, RZ, P0, !PT ;  /* 0x00000005080d7c10 */ /* 0x000fc800087fe4ff */
[----:B------:R-:W2:Y:S04]  /*0310*/  LDG.E R17, desc[UR6][R16.64+0x4] ;  /* 0x0000040610117981 */ /* 0x000ea8000c1e1900 */
[----:B------:R-:W2:Y:S01]  /*0320*/  LDG.E R0, desc[UR6][R12.64+0x4] ;  /* 0x000004060c007981 */ /* 0x000ea2000c1e1900 */
[----:B0-----:R-:W-:-:S06]  /*0330*/  USHF.L.U32 UR4, UR4, 0x1, URZ ;  /* 0x0000000104047899 */ /* 0x001fcc00080006ff */
[----:B------:R-:W-:-:S04]  /*0340*/  I2FP.F32.S32 R15, UR4 ;  /* 0x00000004000f7c45 */ /* 0x000fc80008201400 */
[----:B------:R-:W0:Y:S01]  /*0350*/  MUFU.RCP R2, R15 ;  /* 0x0000000f00027308 */ /* 0x000e220000001000 */
[----:B------:R-:W-:Y:S01]  /*0360*/  BSSY.RECONVERGENT B2, `(.L_x_2) ;  /* 0x000000d000027945 */ /* 0x000fe20003800200 */
[----:B0-----:R-:W-:-:S04]  /*0370*/  FFMA R11, -R15, R2, 1 ;  /* 0x3f8000000f0b7423 */ /* 0x001fc80000000102 */
[----:B------:R-:W-:Y:S01]  /*0380*/  FFMA R11, R2, R11, R2 ;  /* 0x0000000b020b7223 */ /* 0x000fe20000000002 */
[----:B--2---:R-:W-:-:S04]  /*0390*/  FADD R0, R0, -R17 ;  /* 0x8000001100007221 */ /* 0x004fc80000000000 */
[----:B------:R-:W0:Y:S01]  /*03a0*/  FCHK P0, R0, R15 ;  /* 0x0000000f00007302 */ /* 0x000e220000000000 */
[----:B------:R-:W-:-:S04]  /*03b0*/  FFMA R2, R0, R11, RZ ;  /* 0x0000000b00027223 */ /* 0x000fc800000000ff */
[----:B------:R-:W-:-:S04]  /*03c0*/  FFMA R12, -R15, R2, R0 ;  /* 0x000000020f0c7223 */ /* 0x000fc80000000100 */
[----:B------:R-:W-:Y:S01]  /*03d0*/  FFMA R17, R11, R12, R2 ;  /* 0x0000000c0b117223 */ /* 0x000fe20000000002 */
[----:B0-----:R-:W-:Y:S06]  /*03e0*/  @!P0 BRA `(.L_x_3) ;  /* 0x0000000000108947 */ /* 0x001fec0003800000 */
[----:B------:R-:W-:Y:S02]  /*03f0*/  MOV R45, R15 ;  /* 0x0000000f002d7202 */ /* 0x000fe40000000f00 */
[----:B------:R-:W-:-:S07]  /*0400*/  MOV R2, 0x420 ;  /* 0x0000042000027802 */ /* 0x000fce0000000f00 */
[----:B------:R-:W-:Y:S05]  /*0410*/  CALL.REL.NOINC `($__internal_1_$__cuda_sm3x_div_rn_noftz_f32_slowpath) ;  /* 0x0000002800e87944 */ /* 0x000fea0003c00000 */
[----:B------:R-:W-:-:S07]  /*0420*/  MOV R17, R0 ;  /* 0x0000000000117202 */ /* 0x000fce0000000f00 */
.L_x_3:
[----:B------:R-:W-:Y:S05]  /*0430*/  BSYNC.RECONVERGENT B2 ;  /* 0x0000000000027941 */ /* 0x000fea0003800200 */
.L_x_2:
[----:B------:R-:W0:Y:S01]  /*0440*/  LDCU.64 UR8, c[0x0][0x388] ;  /* 0x00007100ff0877ac */ /* 0x000e220008000a00 */
[----:B------:R-:W1:Y:S01]  /*0450*/  LDCU UR5, c[0x0][0x3c8] ;  /* 0x00007900ff0577ac */ /* 0x000e620008000800 */
[----:B0-----:R-:W-:Y:S02]  /*0460*/  IADD3 R20, P1, PT, R7, UR8, RZ ;  /* 0x0000000807147c10 */ /* 0x001fe4000ff3e0ff */
[----:B------:R-:W-:Y:S02]  /*0470*/  IADD3 R12, P0, PT, R6, UR8, RZ ;  /* 0x00000008060c7c10 */ /* 0x000fe4000ff1e0ff */
[----:B------:R-:W-:Y:S02]  /*0480*/  IADD3.X R21, PT, PT, R9, UR9, RZ, P1, !PT ;  /* 0x0000000909157c10 */ /* 0x000fe40008ffe4ff */
[----:B------:R-:W-:-:S04]  /*0490*/  IADD3.X R13, PT, PT, R8, UR9, RZ, P0, !PT ;  /* 0x00000009080d7c10 */ /* 0x000fc800087fe4ff */
[----:B------:R-:W2:Y:S04]  /*04a0*/  LDG.E R21, desc[UR6][R20.64+0x4] ;  /* 0x0000040614157981 */ /* 0x000ea8000c1e1900 */
[----:B------:R-:W2:Y:S01]  /*04b0*/  LDG.E R12, desc[UR6][R12.64+0x4] ;  /* 0x000004060c0c7981 */ /* 0x000ea2000c1e1900 */
[----:B-1----:R-:W-:-:S06]  /*04c0*/  USHF.L.U32 UR5, UR5, 0x1, URZ ;  /* 0x0000000105057899 */ /* 0x002fcc00080006ff */
        /* <DEDUP_REMOVED lines=11> */
[----:B------:R-:W-:Y:S01]  /*0580*/  IMAD.MOV.U32 R0, RZ, RZ, R14 ;  /* 0x000000ffff007224 */ /* 0x000fe200078e000e */
[----:B------:R-:W-:Y:S02]  /*0590*/  MOV R45, R16 ;  /* 0x00000010002d7202 */ /* 0x000fe40000000f00 */
[----:B------:R-:W-:-:S07]  /*05a0*/  MOV R2, 0x5c0 ;  /* 0x000005c000027802 */ /* 0x000fce0000000f00 */
[----:B------:R-:W-:Y:S05]  /*05b0*/  CALL.REL.NOINC `($__internal_1_$__cuda_sm3x_div_rn_noftz_f32_slowpath) ;  /* 0x0000002800807944 */ /* 0x000fea0003c00000 */
[----:B------:R-:W-:-:S07]  /*05c0*/  MOV R2, R0 ;  /* 0x0000000000027202 */ /* 0x000fce0000000f00 */
.L_x_5:
[----:B------:R-:W-:Y:S05]  /*05d0*/  BSYNC.RECONVERGENT B2 ;  /* 0x0000000000027941 */ /* 0x000fea0003800200 */
.L_x_4:
[----:B------:R-:W0:Y:S01]  /*05e0*/  LDCU UR5, c[0x0][0x3b8] ;  /* 0x00007700ff0577ac */ /* 0x000e220008000800 */
[----:B------:R-:W1:Y:S01]  /*05f0*/  LDC.64 R20, c[0x0][0x380] ;  /* 0x0000e000ff147b82 */ /* 0x000e620000000a00 */
[----:B------:R-:W2:Y:S01]  /*0600*/  LDCU.64 UR8, c[0x0][0x380] ;  /* 0x00007000ff0877ac */ /* 0x000ea20008000a00 */
[----:B0-----:R-:W-:-:S04]  /*0610*/  IADD3 R10, PT, PT, R10, UR5, RZ ;  /* 0x000000050a0a7c10 */ /* 0x001fc8000fffe0ff */
[----:B------:R-:W-:Y:S02]  /*0620*/  SHF.R.S32.HI R11, RZ, 0x1f, R10 ;  /* 0x0000001fff0b7819 */ /* 0x000fe4000001140a */
[CC--:B------:R-:W-:Y:S02]  /*0630*/  IADD3 R42, P0, PT, R3.reuse, R10.reuse, RZ ;  /* 0x0000000a032a7210 */ /* 0x0c0fe40007f1e0ff */
[----:B------:R-:W-:Y:S02]  /*0640*/  IADD3 R41, PT, PT, R3, R10, RZ ;  /* 0x0000000a03297210 */ /* 0x000fe40007ffe0ff */
[----:B------:R-:W-:Y:S01]  /*0650*/  SHF.L.U32 R40, R42, 0x2, RZ ;  /* 0x000000022a287819 */ /* 0x000fe200000006ff */
[----:B------:R-:W-:Y:S02]  /*0660*/  IMAD.X R13, RZ, RZ, R11, P0 ;  /* 0x000000ffff0d7224 */ /* 0x000fe400000e060b */
[----:B-1----:R-:W-:Y:S01]  /*0670*/  IMAD.WIDE R20, R41, 0x4, R20 ;  /* 0x0000000429147825 */ /* 0x002fe200078e0214 */
[----:B--2---:R-:W-:-:S02]  /*0680*/  IADD3 R12, P0, PT, R40, UR8, RZ ;  /* 0x00000008280c7c10 */ /* 0x004fc4000ff1e0ff */
[----:B------:R-:W-:-:S03]  /*0690*/  SHF.L.U64.HI R42, R42, 0x2, R13 ;  /* 0x000000022a2a7819 */ /* 0x000fc6000001020d */
[----:B------:R-:W2:Y:S01]  /*06a0*/  LDG.E R21, desc[UR6][R20.64] ;  /* 0x0000000614157981 */ /* 0x000ea2000c1e1900 */
[----:B------:R-:W-:-:S05]  /*06b0*/  IADD3.X R13, PT, PT, R42, UR9, RZ, P0, !PT ;  /* 0x000000092a0d7c10 */ /* 0x000fca00087fe4ff */
[----:B------:R-:W2:Y:S01]  /*06c0*/  LDG.E R0, desc[UR6][R12.64+0x8] ;  /* 0x000008060c007981 */ /* 0x000ea2000c1e1900 */
[----:B------:R-:W0:Y:S01]  /*06d0*/  MUFU.RCP R19, R16 ;  /* 0x0000001000137308 */ /* 0x000e220000001000 */
[----:B------:R-:W-:Y:S01]  /*06e0*/  BSSY.RECONVERGENT B2, `(.L_x_6) ;  /* 0x0000010000027945 */ /* 0x000fe20003800200 */
[----:B0-----:R-:W-:Y:S01]  /*06f0*/  FFMA R22, -R16, R19, 1 ;  /* 0x3f80000010167423 */ /* 0x001fe20000000113 */
[----:B--2---:R-:W-:-:S05]  /*0700*/  FADD R23, R0, -R21 ;  /* 0x8000001500177221 */ /* 0x004fca0000000000 */
[----:B------:R-:W0:Y:S01]  /*0710*/  FCHK P0, R23, R16 ;  /* 0x0000001017007302 */ /* 0x000e220000000000 */
[----:B------:R-:W-:Y:S01]  /*0720*/  FFMA R0, R19, R22, R19 ;  /* 0x0000001613007223 */ /* 0x000fe20000000013 */
[----:B------:R-:W-:-:S03]  /*0730*/  FADD R19, R2, R17 ;  /* 0x0000001102137221 */ /* 0x000fc60000000000 */
[----:B------:R-:W-:Y:S01]  /*0740*/  FFMA R25, R0, R23, RZ ;  /* 0x0000001700197223 */ /* 0x000fe200000000ff */
[----:B------:R-:W-:-:S03]  /*0750*/  FMUL R2, R17, R17 ;  /* 0x0000001111027220 */ /* 0x000fc60000400000 */
[----:B------:R-:W-:Y:S01]  /*0760*/  FFMA R22, -R16, R25, R23 ;  /* 0x0000001910167223 */ /* 0x000fe20000000117 */
[----:B------:R-:W-:-:S03]  /*0770*/  FFMA R17, R19, R18, -R2 ;  /* 0x0000001213117223 */ /* 0x000fc60000000802 */
[----:B------:R-:W-:Y:S01]  /*0780*/  FFMA R0, R0, R22, R25 ;  /* 0x0000001600007223 */ /* 0x000fe20000000019 */
[----:B0-----:R-:W-:Y:S06]  /*0790*/  @!P0 BRA `(.L_x_7) ;  /* 0x0000000000108947 */ /* 0x001fec0003800000 */
[----:B------:R-:W-:Y:S01]  /*07a0*/  MOV R0, R23 ;  /* 0x0000001700007202 */ /* 0x000fe20000000f00 */
[----:B------:R-:W-:Y:S01]  /*07b0*/  IMAD.MOV.U32 R45, RZ, RZ, R16 ;  /* 0x000000ffff2d7224 */ /* 0x000fe200078e0010 */
[----:B------:R-:W-:-:S07]  /*07c0*/  MOV R2, 0x7e0 ;  /* 0x000007e000027802 */ /* 0x000fce0000000f00 */
[----:B------:R-:W-:Y:S05]  /*07d0*/  CALL.REL.NOINC `($__internal_1_$__cuda_sm3x_div_rn_noftz_f32_slowpath) ;  /* 0x0000002400f87944 */ /* 0x000fea0003c00000 */
.L_x_7:
[----:B------:R-:W-:Y:S05]  /*07e0*/  BSYNC.RECONVERGENT B2 ;  /* 0x0000000000027941 */ /* 0x000fea0003800200 */
.L_x_6:
[----:B------:R-:W0:Y:S01]  /*07f0*/  MUFU.RCP R2, R15 ;  /* 0x0000000f00027308 */ /* 0x000e220000001000 */
[----:B------:R-:W-:Y:S01]  /*0800*/  FMUL R14, R14, R0 ;  /* 0x000000000e0e7220 */ /* 0x000fe20000400000 */
[----:B------:R-:W-:Y:S06]  /*0810*/  BSSY.RECONVERGENT B2, `(.L_x_8) ;  /* 0x000000d000027945 */ /* 0x000fec0003800200 */
[----:B------:R-:W1:Y:S01]  /*0820*/  FCHK P0, R14, R15 ;  /* 0x0000000f0e007302 */ /* 0x000e620000000000 */
[----:B0-----:R-:W-:-:S04]  /*0830*/  FFMA R19, -R15, R2, 1 ;  /* 0x3f8000000f137423 */ /* 0x001fc80000000102 */
[----:B------:R-:W-:-:S04]  /*0840*/  FFMA R0, R2, R19, R2 ;  /* 0x0000001302007223 */ /* 0x000fc80000000002 */
[----:B------:R-:W-:-:S04]  /*0850*/  FFMA R2, R0, R14, RZ ;  /* 0x0000000e00027223 */ /* 0x000fc800000000ff */
[----:B------:R-:W-:-:S04]  /*0860*/  FFMA R19, -R15, R2, R14 ;  /* 0x000000020f137223 */ /* 0x000fc8000000010e */
[----:B------:R-:W-:Y:S01]  /*0870*/  FFMA R2, R0, R19, R2 ;  /* 0x0000001300027223 */ /* 0x000fe20000000002 */
[----:B-1----:R-:W-:Y:S06]  /*0880*/  @!P0 BRA `(.L_x_9) ;  /* 0x0000000000148947 */ /* 0x002fec0003800000 */
[----:B------:R-:W-:Y:S02]  /*0890*/  MOV R0, R14 ;  /* 0x0000000e00007202 */ /* 0x000fe40000000f00 */
[----:B------:R-:W-:Y:S02]  /*08a0*/  MOV R45, R15 ;  /* 0x0000000f002d7202 */ /* 0x000fe40000000f00 */
[----:B------:R-:W-:-:S07]  /*08b0*/  MOV R2, 0x8d0 ;  /* 0x000008d000027802 */ /* 0x000fce0000000f00 */
[----:B------:R-:W-:Y:S05]  /*08c0*/  CALL.REL.NOINC `($__internal_1_$__cuda_sm3x_div_rn_noftz_f32_slowpath) ;  /* 0x0000002400bc7944 */ /* 0x000fea0003c00000 */
[----:B------:R-:W-:-:S07]  /*08d0*/  MOV R2, R0 ;  /* 0x0000000000027202 */ /* 0x000fce0000000f00 */
.L_x_9:
[----:B------:R-:W-:Y:S05]  /*08e0*/  BSYNC.RECONVERGENT B2 ;  /* 0x0000000000027941 */ /* 0x000fea0003800200 */
.L_x_8:
[----:B------:R-:W0:Y:S01]  /*08f0*/  LDC.64 R18, c[0x0][0x388] ;  /* 0x0000e200ff127b82 */ /* 0x000e220000000a00 */
[----:B------:R-:W1:Y:S01]  /*0900*/  LDCU.64 UR8, c[0x0][0x388] ;  /* 0x00007100ff0877ac */ /* 0x000e620008000a00 */
[----:B------:R-:W-:Y:S01]  /*0910*/  FMUL R45, R16, R16 ;  /* 0x00000010102d7220 */ /* 0x000fe20000400000 */
[----:B------:R-:W2:Y:S01]  /*0920*/  LDCU UR5, c[0x0][0x3d0] ;  /* 0x00007a00ff0577ac */ /* 0x000ea20008000800 */
[----:B-1----:R-:W-:-:S04]  /*0930*/  IADD3 R14, P0, PT, R40, UR8, RZ ;  /* 0x00000008280e7c10 */ /* 0x002fc8000ff1e0ff */
[----:B------:R-:W-:Y:S01]  /*0940*/  IADD3.X R15, PT, PT, R42, UR9, RZ, P0, !PT ;  /* 0x000000092a0f7c10 */ /* 0x000fe200087fe4ff */
[----:B0-----:R-:W-:-:S04]  /*0950*/  IMAD.WIDE R18, R41, 0x4, R18 ;  /* 0x0000000429127825 */ /* 0x001fc800078e0212 */
[----:B------:R-:W3:Y:S04]  /*0960*/  LDG.E R0, desc[UR6][R14.64+0x8] ;  /* 0x000008060e007981 */ /* 0x000ee8000c1e1900 */
[----:B------:R-:W3:Y:S01]  /*0970*/  LDG.E R19, desc[UR6][R18.64] ;  /* 0x0000000612137981 */ /* 0x000ee2000c1e1900 */
[----:B------:R-:W0:Y:S01]  /*0980*/  MUFU.RCP R16, R45 ;  /* 0x0000002d00107308 */ /* 0x000e220000001000 */
[----:B------:R-:W-:Y:S01]  /*0990*/  FADD R2, R2, R2 ;  /* 0x0000000202027221 */ /* 0x000fe20000000000 */
[----:B0-----:R-:W-:-:S04]  /*09a0*/  FFMA R21, -R45, R16, 1 ;  /* 0x3f8000002d157423 */ /* 0x001fc80000000110 */
[----:B------:R-:W-:Y:S01]  /*09b0*/  FFMA R21, R16, R21, R16 ;  /* 0x0000001510157223 */ /* 0x000fe20000000010 */
[----:B------:R-:W-:Y:S01]  /*09c0*/  FADD R17, R17, -R2 ;  /* 0x8000000211117221 */ /* 0x000fe20000000000 */
[----:B------:R-:W-:Y:S01]  /*09d0*/  BSSY.RECONVERGENT B2, `(.L_x_10) ;  /* 0x000000b000027945 */ /* 0x000fe20003800200 */
[----:B---3--:R-:W-:-:S04]  /*09e0*/  FADD R0, R0, -R19 ;  /* 0x8000001300007221 */ /* 0x008fc80000000000 */
[----:B------:R-:W0:Y:S01]  /*09f0*/  FCHK P0, R0, R45 ;  /* 0x0000002d00007302 */ /* 0x000e220000000000 */
[----:B------:R-:W-:-:S04]  /*0a00*/  FFMA R16, R0, R21, RZ ;  /* 0x0000001500107223 */ /* 0x000fc800000000ff */
[----:B------:R-:W-:-:S04]  /*0a10*/  FFMA R18, -R45, R16, R0 ;  /* 0x000000102d127223 */ /* 0x000fc80000000100 */
[----:B------:R-:W-:Y:S01]  /*0a20*/  FFMA R2, R21, R18, R16 ;  /* 0x0000001215027223 */ /* 0x000fe20000000010 */
[----:B--2---:R-:W-:Y:S01]  /*0a30*/  I2FP.F32.S32 R18, UR5 ;  /* 0x0000000500127c45 */ /* 0x004fe20008201400 */
[----:B0-----:R-:W-:Y:S06]  /*0a40*/  @!P0 BRA `(.L_x_11) ;  /* 0x00000000000c8947 */ /* 0x001fec0003800000 */
[----:B------:R-:W-:-:S07]  /*0a50*/  MOV R2, 0xa70 ;  /* 0x00000a7000027802 */ /* 0x000fce0000000f00 */
[----:B------:R-:W-:Y:S05]  /*0a60*/  CALL.REL.NOINC `($__internal_1_$__cuda_sm3x_div_rn_noftz_f32_slowpath) ;  /* 0x0000002400547944 */ /* 0x000fea0003c00000 */
[----:B------:R-:W-:-:S07]  /*0a70*/  IMAD.MOV.U32 R2, RZ, RZ, R0 ;  /* 0x000000ffff027224 */ /* 0x000fce00078e0000 */
.L_x_11:
[----:B------:R-:W-:Y:S05]  /*0a80*/  BSYNC.RECONVERGENT B2 ;  /* 0x0000000000027941 */ /* 0x000fea0003800200 */
.L_x_10:
[----:B------:R-:W0:Y:S01]  /*0a90*/  LDCU.64 UR8, c[0x0][0x390] ;  /* 0x00007200ff0877ac */ /* 0x000e220008000a00 */
[----:B------:R-:W-:Y:S01]  /*0aa0*/  FADD R19, R17, -R2 ;  /* 0x8000000211137221 */ /* 0x000fe20000000000 */
[----:B------:R-:W1:Y:S03]  /*0ab0*/  LDCU UR5, c[0x0][0x3c0] ;  /* 0x00007800ff0577ac */ /* 0x000e660008000800 */
[----:B------:R-:W-:Y:S01]  /*0ac0*/  FMUL R19, R19, R18 ;  /* 0x0000001213137220 */ /* 0x000fe20000400000 */
[----:B0-----:R-:W-:-:S04]  /*0ad0*/  IADD3 R16, P0, PT, R40, UR8, RZ ;  /* 0x0000000828107c10 */ /* 0x001fc8000ff1e0ff */
[----:B------:R-:W-:Y:S01]  /*0ae0*/  IADD3.X R17, PT, PT, R42, UR9, RZ, P0, !PT ;  /* 0x000000092a117c10 */ /* 0x000fe200087fe4ff */
[----:B-1----:R-:W-:-:S04]  /*0af0*/  UISETP.GE.AND UP0, UPT, UR5, 0x1, UPT ;  /* 0x000000010500788c */ /* 0x002fc8000bf06270 */
[----:B------:R0:W-:Y:S05]  /*0b00*/  STG.E desc[UR6][R16.64+0x4], R19 ;  /* 0x0000041310007986 */ /* 0x0001ea000c101906 */
[----:B------:R-:W-:Y:S05]  /*0b10*/  BRA.U !UP0, `(.L_x_12) ;  /* 0x0000001108f47547 */ /* 0x000fea000b800000 */
[----:B------:R-:W1:Y:S01]  /*0b20*/  LDC R23, c[0x0][0x3b8] ;  /* 0x0000ee00ff177b82 */ /* 0x000e620000000800 */
[----:B------:R-:W2:Y:S01]  /*0b30*/  LDCU.64 UR10, c[0x0][0x398] ;  /* 0x00007300ff0a77ac */ /* 0x000ea20008000a00 */
[----:B------:R-:W3:Y:S06]  /*0b40*/  LDCU.64 UR8, c[0x0][0x3b0] ;  /* 0x00007600ff0877ac */ /* 0x000eec0008000a00 */
[----:B------:R-:W4:Y:S01]  /*0b50*/  LDC.64 R32, c[0x0][0x3b0] ;  /* 0x0000ec00ff207b82 */ /* 0x000f220000000a00 */
[----:B------:R-:W5:Y:S01]  /*0b60*/  LDCU UR12, c[0x0][0x3c8] ;  /* 0x00007900ff0c77ac */ /* 0x000f620008000800 */
[----:B------:R-:W3:Y:S01]  /*0b70*/  LDCU UR13, c[0x0][0x3c4] ;  /* 0x00007880ff0d77ac */ /* 0x000ee20008000800 */
[----:B------:R-:W-:Y:S01]  /*0b80*/  UISETP.GE.U32.AND UP0, UPT, UR5, 0x4, UPT ;  /* 0x000000040500788c */ /* 0x000fe2000bf06070 */
[----:B-1----:R-:W-:-:S02]  /*0b90*/  IADD3 R0, PT, PT, R23, -0x2, RZ ;  /* 0xfffffffe17007810 */ /* 0x002fc40007ffe0ff */
[-C--:B0-----:R-:W-:Y:S02]  /*0ba0*/  IADD3 R19, P1, PT, R3, R23.reuse, RZ ;  /* 0x0000001703137210 */ /* 0x081fe40007f3e0ff */
[----:B-----5:R-:W-:Y:S01]  /*0bb0*/  I2FP.F32.S32 R43, UR12 ;  /* 0x0000000c002b7c45 */ /* 0x020fe20008201400 */
[----:B------:R-:W-:Y:S01]  /*0bc0*/  IMAD R0, R0, R23, RZ ;  /* 0x0000001700007224 */ /* 0x000fe200078e02ff */
[----:B------:R-:W-:Y:S02]  /*0bd0*/  LEA.HI.X.SX32 R22, R23, RZ, 0x1, P1 ;  /* 0x000000ff17167211 */ /* 0x000fe400008f0eff */
[----:B--2---:R-:W-:Y:S01]  /*0be0*/  LEA R18, P2, R19, UR10, 0x2 ;  /* 0x0000000a13127c11 */ /* 0x004fe2000f8410ff */
[----:B----4-:R-:W-:Y:S01]  /*0bf0*/  IMAD.WIDE R32, R41, 0x4, R32 ;  /* 0x0000000429207825 */ /* 0x010fe200078e0220 */
[----:B------:R-:W-:-:S03]  /*0c00*/  IADD3 R21, P0, PT, R3, R0, RZ ;  /* 0x0000000003157210 */ /* 0x000fc60007f1e0ff */
[----:B------:R-:W-:Y:S01]  /*0c10*/  FMUL R43, R43, R43 ;  /* 0x0000002b2b2b7220 */ /* 0x000fe20000400000 */
[C---:B------:R-:W-:Y:S02]  /*0c20*/  IADD3 R2, PT, PT, R0.reuse, R23, RZ ;  /* 0x0000001700027210 */ /* 0x040fe40007ffe0ff */
[----:B------:R-:W-:Y:S02]  /*0c30*/  LEA.HI.X.SX32 R24, R0, RZ, 0x1, P0 ;  /* 0x000000ff00187211 */ /* 0x000fe400000f0eff */
[----:B------:R-:W-:Y:S02]  /*0c40*/  LEA R20, P0, R21, UR10, 0x2 ;  /* 0x0000000a15147c11 */ /* 0x000fe4000f8010ff */
[----:B------:R-:W-:Y:S02]  /*0c50*/  IADD3 R0, P1, PT, R3, R2, RZ ;  /* 0x0000000203007210 */ /* 0x000fe40007f3e0ff */
[----:B------:R-:W-:Y:S02]  /*0c60*/  LEA.HI.X R21, R21, UR11, R24, 0x2, P0 ;  /* 0x0000000b15157c11 */ /* 0x000fe400080f1418 */
[----:B---3--:R-:W-:-:S02]  /*0c70*/  IADD3 R24, P0, PT, R40, UR8, RZ ;  /* 0x0000000828187c10 */ /* 0x008fc4000ff1e0ff */
[----:B------:R-:W-:Y:S02]  /*0c80*/  LEA.HI.X R19, R19, UR11, R22, 0x2, P2 ;  /* 0x0000000b13137c11 */ /* 0x000fe400090f1416 */
[----:B------:R-:W-:Y:S02]  /*0c90*/  IADD3.X R25, PT, PT, R42, UR9, RZ, P0, !PT ;  /* 0x000000092a197c10 */ /* 0x000fe400087fe4ff */
[----:B------:R-:W-:Y:S02]  /*0ca0*/  LEA R30, P0, R10, UR10, 0x2 ;  /* 0x0000000a0a1e7c11 */ /* 0x000fe4000f8010ff */
[----:B------:R-:W-:Y:S02]  /*0cb0*/  LEA.HI.X.SX32 R23, R2, RZ, 0x1, P1 ;  /* 0x000000ff02177211 */ /* 0x000fe400008f0eff */
[----:B------:R-:W-:Y:S02]  /*0cc0*/  I2FP.F32.S32 R44, UR13 ;  /* 0x0000000d002c7c45 */ /* 0x000fe40008201400 */
[----:B------:R-:W-:-:S02]  /*0cd0*/  LEA.HI.X R31, R10, UR11, R11, 0x2, P0 ;  /* 0x0000000b0a1f7c11 */ /* 0x000fc400080f140b */
[----:B------:R-:W-:Y:S01]  /*0ce0*/  LEA R22, P3, R0, UR10, 0x2 ;  /* 0x0000000a00167c11 */ /* 0x000fe2000f8610ff */
[----:B------:R-:W-:Y:S01]  /*0cf0*/  FMUL R44, R44, R44 ;  /* 0x0000002c2c2c7220 */ /* 0x000fe20000400000 */
[----:B------:R-:W-:Y:S01]  /*0d00*/  IADD3 R26, P1, PT, R6, UR8, RZ ;  /* 0x00000008061a7c10 */ /* 0x000fe2000ff3e0ff */
[----:B------:R-:W-:Y:S01]  /*0d10*/  IMAD.WIDE R34, R4, 0x4, R30 ;  /* 0x0000000404227825 */ /* 0x000fe200078e021e */
[----:B------:R-:W-:Y:S01]  /*0d20*/  IADD3 R28, P2, PT, R7, UR8, RZ ;  /* 0x00000008071c7c10 */ /* 0x000fe2000ff5e0ff */
[----:B------:R-:W-:Y:S01]  /*0d30*/  ULOP3.LUT UR8, UR5, 0x3, URZ, 0xc0, !UPT ;  /* 0x0000000305087892 */ /* 0x000fe2000f8ec0ff */
[----:B------:R-:W-:Y:S02]  /*0d40*/  LEA.HI.X R23, R0, UR11, R23, 0x2, P3 ;  /* 0x0000000b00177c11 */ /* 0x000fe400098f1417 */
[----:B------:R-:W-:Y:S02]  /*0d50*/  IADD3.X R27, PT, PT, R8, UR9, RZ, P1, !PT ;  /* 0x00000009081b7c10 */ /* 0x000fe40008ffe4ff */
[----:B------:R-:W-:Y:S01]  /*0d60*/  IADD3.X R29, PT, PT, R9, UR9, RZ, P2, !PT ;  /* 0x00000009091d7c10 */ /* 0x000fe200097fe4ff */
[----:B------:R-:W-:Y:S06]  /*0d70*/  BRA.U !UP0, `(.L_x_13) ;  /* 0x0000000908607547 */ /* 0x000fec000b800000 */
[----:B------:R-:W-:Y:S01]  /*0d80*/  ULOP3.LUT UR5, UR5, 0x7ffffffc, URZ, 0xc0, !UPT ;  /* 0x7ffffffc05057892 */ /* 0x000fe2000f8ec0ff */
[----:B------:R-:W0:Y:S03]  /*0d90*/  LDCU.64 UR10, c[0x0][0x398] ;  /* 0x00007300ff0a77ac */ /* 0x000e260008000a00 */
[----:B------:R-:W-:-:S12]  /*0da0*/  UIADD3 UR5, UPT, UPT, -UR5, URZ, URZ ;  /* 0x000000ff05057290 */ /* 0x000fd8000fffe1ff */
.L_x_22:
[----:B01----:R-:W-:Y:S01]  /*0db0*/  IADD3 R52, P0, PT, R40, UR10, RZ ;  /* 0x0000000a28347c10 */ /* 0x003fe2000ff1e0ff */
[----:B------:R-:W2:Y:S03]  /*0dc0*/  LDG.E R2, desc[UR6][R24.64+0x8] ;  /* 0x0000080618027981 */ /* 0x000ea6000c1e1900 */
[----:B------:R-:W-:-:S05]  /*0dd0*/  IADD3.X R53, PT, PT, R42, UR11, RZ, P0, !PT ;  /* 0x0000000b2a357c10 */ /* 0x000fca00087fe4ff */
[----:B------:R-:W3:Y:S01]  /*0de0*/  LDG.E R39, desc[UR6][R52.64+0x4] ;  /* 0x0000040634277981 */ /* 0x000ee2000c1e1900 */
[----:B------:R-:W-:-:S03]  /*0df0*/  FADD R36, R43, R44 ;  /* 0x0000002c2b247221 */ /* 0x000fc60000000000 */
[----:B---3--:R0:W-:Y:S04]  /*0e00*/  STG.E desc[UR6][R24.64+0x4], R39 ;  /* 0x0000042718007986 */ /* 0x0081e8000c101906 */
[----:B------:R-:W2:Y:S04]  /*0e10*/  LDG.E R47, desc[UR6][R32.64] ;  /* 0x00000006202f7981 */ /* 0x000ea8000c1e1900 */
[----:B------:R-:W3:Y:S04]  /*0e20*/  LDG.E R0, desc[UR6][R26.64+0x4] ;  /* 0x000004061a007981 */ /* 0x000ee8000c1e1900 */
[----:B------:R-:W3:Y:S04]  /*0e30*/  LDG.E R45, desc[UR6][R28.64+0x4] ;  /* 0x000004061c2d7981 */ /* 0x000ee8000c1e1900 */
[----:B------:R-:W4:Y:S01]  /*0e40*/  LDG.E R49, desc[UR6][R16.64+0x4] ;  /* 0x0000040610317981 */ /* 0x000f22000c1e1900 */
[----:B------:R-:W-:-:S04]  /*0e50*/  FADD R36, R36, R36 ;  /* 0x0000002424247221 */ /* 0x000fc80000000000 */
[----:B------:R-:W1:Y:S01]  /*0e60*/  MUFU.RCP R37, R36 ;  /* 0x0000002400257308 */ /* 0x000e620000001000 */
[----:B------:R-:W-:Y:S01]  /*0e70*/  BSSY.RECONVERGENT B2, `(.L_x_14) ;  /* 0x0000012000027945 */ /* 0x000fe20003800200 */
[----:B--2---:R-:W-:-:S04]  /*0e80*/  FADD R47, R2, R47 ;  /* 0x0000002f022f7221 */ /* 0x004fc80000000000 */
[----:B------:R-:W-:Y:S01]  /*0e90*/  FMUL R2, R44, R47 ;  /* 0x0000002f2c027220 */ /* 0x000fe20000400000 */
[----:B---3--:R-:W-:Y:S01]  /*0ea0*/  FADD R0, R0, R45 ;  /* 0x0000002d00007221 */ /* 0x008fe20000000000 */
[----:B----4-:R-:W-:-:S03]  /*0eb0*/  FMUL R49, R44, R49 ;  /* 0x000000312c317220 */ /* 0x010fc60000400000 */
[----:B------:R-:W-:-:S04]  /*0ec0*/  FFMA R0, R43, R0, R2 ;  /* 0x000000002b007223 */ /* 0x000fc80000000002 */
[----:B------:R-:W-:Y:S01]  /*0ed0*/  FFMA R0, -R43, R49, R0 ;  /* 0x000000312b007223 */ /* 0x000fe20000000100 */
[----:B-1----:R-:W-:-:S03]  /*0ee0*/  FFMA R2, -R36, R37, 1 ;  /* 0x3f80000024027423 */ /* 0x002fc60000000125 */
[----:B------:R-:W1:Y:S01]  /*0ef0*/  FCHK P0, R0, R36 ;  /* 0x0000002400007302 */ /* 0x000e620000000000 */
[----:B------:R-:W-:-:S04]  /*0f00*/  FFMA R37, R37, R2, R37 ;  /* 0x0000000225257223 */ /* 0x000fc80000000025 */
[----:B------:R-:W-:-:S04]  /*0f10*/  FFMA R2, R0, R37, RZ ;  /* 0x0000002500027223 */ /* 0x000fc800000000ff */
[----:B------:R-:W-:-:S04]  /*0f20*/  FFMA R38, -R36, R2, R0 ;  /* 0x0000000224267223 */ /* 0x000fc80000000100 */
[----:B------:R-:W-:Y:S01]  /*0f30*/  FFMA R37, R37, R38, R2 ;  /* 0x0000002625257223 */ /* 0x000fe20000000002 */
[----:B01----:R-:W-:Y:S06]  /*0f40*/  @!P0 BRA `(.L_x_15) ;  /* 0x0000000000108947 */ /* 0x003fec0003800000 */
[----:B------:R-:W-:Y:S02]  /*0f50*/  MOV R45, R36 ;  /* 0x00000024002d7202 */ /* 0x000fe40000000f00 */
[----:B------:R-:W-:-:S07]  /*0f60*/  MOV R2, 0xf80 ;  /* 0x00000f8000027802 */ /* 0x000fce0000000f00 */
[----:B------:R-:W-:Y:S05]  /*0f70*/  CALL.REL.NOINC `($__internal_1_$__cuda_sm3x_div_rn_noftz_f32_slowpath) ;  /* 0x0000002000107944 */ /* 0x000fea0003c00000 */
[----:B------:R-:W-:-:S07]  /*0f80*/  IMAD.MOV.U32 R37, RZ, RZ, R0 ;  /* 0x000000ffff257224 */ /* 0x000fce00078e0000 */
.L_x_15:
[----:B------:R-:W-:Y:S05]  /*0f90*/  BSYNC.RECONVERGENT B2 ;  /* 0x0000000000027941 */ /* 0x000fea0003800200 */
.L_x_14:
[----:B------:R-:W-:Y:S04]  /*0fa0*/  STG.E desc[UR6][R52.64+0x4], R37 ;  /* 0x0000042534007986 */ /* 0x000fe8000c101906 */
[----:B------:R-:W2:Y:S01]  /*0fb0*/  LDG.E R45, desc[UR6][R20.64+0x4] ;  /* 0x00000406142d7981 */ /* 0x000ea2000c1e1900 */
[----:B------:R-:W-:-:S03]  /*0fc0*/  LEA R38, P0, R3, UR10, 0x2 ;  /* 0x0000000a03267c11 */ /* 0x000fc6000f8010ff */
[----:B--2---:R0:W-:Y:S04]  /*0fd0*/  STG.E desc[UR6][R22.64+0x4], R45 ;  /* 0x0000042d16007986 */ /* 0x0041e8000c101906 */
[----:B------:R-:W2:Y:S01]  /*0fe0*/  LDG.E R47, desc[UR6][R18.64+0x4] ;  /* 0x00000406122f7981 */ /* 0x000ea2000c1e1900 */
[----:B------:R-:W-:-:S05]  /*0ff0*/  LEA.HI.X R39, R3, UR11, RZ, 0x2, P0 ;  /* 0x0000000b03277c11 */ /* 0x000fca00080f14ff */
[----:B--2---:R1:W-:Y:S04]  /*1000*/  STG.E desc[UR6][R38.64+0x4], R47 ;  /* 0x0000042f26007986 */ /* 0x0043e8000c101906 */
[----:B------:R-:W2:Y:S04]  /*1010*/  LDG.E R49, desc[UR6][R30.64+0x4] ;  /* 0x000004061e317981 */ /* 0x000ea8000c1e1900 */
[----:B--2---:R2:W-:Y:S04]  /*1020*/  STG.E desc[UR6][R30.64], R49 ;  /* 0x000000311e007986 */ /* 0x0045e8000c101906 */
[----:B------:R2:W-:Y:S04]  /*1030*/  STG.E desc[UR6][R34.64], RZ ;  /* 0x000000ff22007986 */ /* 0x0005e8000c101906 */
[----:B------:R-:W3:Y:S04]  /*1040*/  LDG.E R51, desc[UR6][R52.64+0x4] ;  /* 0x0000040634337981 */ /* 0x000ee8000c1e1900 */
[----:B------:R-:W1:Y:S04]  /*1050*/  LDG.E R2, desc[UR6][R24.64+0x8] ;  /* 0x0000080618027981 */ /* 0x000e68000c1e1900 */
[----:B---3--:R2:W-:Y:S04]  /*1060*/  STG.E desc[UR6][R24.64+0x4], R51 ;  /* 0x0000043318007986 */ /* 0x0085e8000c101906 */
[----:B------:R-:W1:Y:S04]  /*1070*/  LDG.E R46, desc[UR6][R32.64] ;  /* 0x00000006202e7981 */ /* 0x000e68000c1e1900 */
[----:B------:R-:W3:Y:S04]  /*1080*/  LDG.E R0, desc[UR6][R26.64+0x4] ;  /* 0x000004061a007981 */ /* 0x000ee8000c1e1900 */
[----:B0-----:R-:W3:Y:S04]  /*1090*/  LDG.E R45, desc[UR6][R28.64+0x4] ;  /* 0x000004061c2d7981 */ /* 0x001ee8000c1e1900 */
[----:B------:R-:W4:Y:S01]  /*10a0*/  LDG.E R48, desc[UR6][R16.64+0x4] ;  /* 0x0000040610307981 */ /* 0x000f22000c1e1900 */
[----:B------:R-:W0:Y:S01]  /*10b0*/  MUFU.RCP R37, R36 ;  /* 0x0000002400257308 */ /* 0x000e220000001000 */
[----:B------:R-:W-:Y:S01]  /*10c0*/  BSSY.RECONVERGENT B2, `(.L_x_16) ;  /* 0x0000012000027945 */ /* 0x000fe20003800200 */
[----:B-1----:R-:W-:-:S04]  /*10d0*/  FADD R47, R2, R46 ;  /* 0x0000002e022f7221 */ /* 0x002fc80000000000 */
[----:B------:R-:W-:Y:S01]  /*10e0*/  FMUL R2, R44, R47 ;  /* 0x0000002f2c027220 */ /* 0x000fe20000400000 */
[----:B---3--:R-:W-:-:S04]  /*10f0*/  FADD R0, R0, R45 ;  /* 0x0000002d00007221 */ /* 0x008fc80000000000 */
[----:B------:R-:W-:Y:S01]  /*1100*/  FFMA R0, R43, R0, R2 ;  /* 0x000000002b007223 */ /* 0x000fe20000000002 */
[----:B----4-:R-:W-:Y:S01]  /*1110*/  FMUL R45, R44, R48 ;  /* 0x000000302c2d7220 */ /* 0x010fe20000400000 */
[----:B0-----:R-:W-:-:S03]  /*1120*/  FFMA R2, -R36, R37, 1 ;  /* 0x3f80000024027423 */ /* 0x001fc60000000125 */
[----:B------:R-:W-:Y:S01]  /*1130*/  FFMA R45, -R43, R45, R0 ;  /* 0x0000002d2b2d7223 */ /* 0x000fe20000000100 */
[----:B------:R-:W-:-:S03]  /*1140*/  FFMA R0, R37, R2, R37 ;  /* 0x0000000225007223 */ /* 0x000fc60000000025 */
[----:B------:R-:W0:Y:S01]  /*1150*/  FCHK P0, R45, R36 ;  /* 0x000000242d007302 */ /* 0x000e220000000000 */
[----:B------:R-:W-:-:S04]  /*1160*/  FFMA R37, R0, R45, RZ ;  /* 0x0000002d00257223 */ /* 0x000fc800000000ff */
[----:B------:R-:W-:-:S04]  /*1170*/  FFMA R2, -R36, R37, R45 ;  /* 0x0000002524027223 */ /* 0x000fc8000000012d */
[----:B------:R-:W-:Y:S01]  /*1180*/  FFMA R0, R0, R2, R37 ;  /* 0x0000000200007223 */ /* 0x000fe20000000025 */
[----:B0-2---:R-:W-:Y:S06]  /*1190*/  @!P0 BRA `(.L_x_17) ;  /* 0x0000000000108947 */ /* 0x005fec0003800000 */
[----:B------:R-:W-:Y:S02]  /*11a0*/  MOV R0, R45 ;  /* 0x0000002d00007202 */ /* 0x000fe40000000f00 */
[----:B------:R-:W-:Y:S02]  /*11b0*/  MOV R45, R36 ;  /* 0x00000024002d7202 */ /* 0x000fe40000000f00 */
[----:B------:R-:W-:-:S07]  /*11c0*/  MOV R2, 0x11e0 ;  /* 0x000011e000027802 */ /* 0x000fce0000000f00 */
[----:B------:R-:W-:Y:S05]  /*11d0*/  CALL.REL.NOINC `($__internal_1_$__cuda_sm3x_div_rn_noftz_f32_slowpath) ;  /* 0x0000001c00787944 */ /* 0x000fea0003c00000 */
.L_x_17:
[----:B------:R-:W-:Y:S05]  /*11e0*/  BSYNC.RECONVERGENT B2 ;  /* 0x0000000000027941 */ /* 0x000fea0003800200 */
.L_x_16:
[----:B------:R0:W-:Y:S04]  /*11f0*/  STG.E desc[UR6][R52.64+0x4], R0 ;  /* 0x0000040034007986 */ /* 0x0001e8000c101906 */
[----:B------:R-:W2:Y:S04]  /*1200*/  LDG.E R37, desc[UR6][R20.64+0x4] ;  /* 0x0000040614257981 */ /* 0x000ea8000c1e1900 */
[----:B--2---:R1:W-:Y:S04]  /*1210*/  STG.E desc[UR6][R22.64+0x4], R37 ;  /* 0x0000042516007986 */ /* 0x0043e8000c101906 */
[----:B------:R-:W2:Y:S04]  /*1220*/  LDG.E R45, desc[UR6][R18.64+0x4] ;  /* 0x00000406122d7981 */ /* 0x000ea8000c1e1900 */
[----:B--2---:R2:W-:Y:S04]  /*1230*/  STG.E desc[UR6][R38.64+0x4], R45 ;  /* 0x0000042d26007986 */ /* 0x0045e8000c101906 */
[----:B------:R-:W3:Y:S04]  /*1240*/  LDG.E R47, desc[UR6][R30.64+0x4] ;  /* 0x000004061e2f7981 */ /* 0x000ee8000c1e1900 */
[----:B---3--:R3:W-:Y:S04]  /*1250*/  STG.E desc[UR6][R30.64], R47 ;  /* 0x0000002f1e007986 */ /* 0x0087e8000c101906 */
[----:B------:R3:W-:Y:S04]  /*1260*/  STG.E desc[UR6][R34.64], RZ ;  /* 0x000000ff22007986 */ /* 0x0007e8000c101906 */
[----:B------:R-:W4:Y:S04]  /*1270*/  LDG.E R49, desc[UR6][R52.64+0x4] ;  /* 0x0000040634317981 */ /* 0x000f28000c1e1900 */
[----:B------:R-:W2:Y:S04]  /*1280*/  LDG.E R2, desc[UR6][R24.64+0x8] ;  /* 0x0000080618027981 */ /* 0x000ea8000c1e1900 */
[----:B----4-:R3:W-:Y:S04]  /*1290*/  STG.E desc[UR6][R24.64+0x4], R49 ;  /* 0x0000043118007986 */ /* 0x0107e8000c101906 */
[----:B------:R-:W2:Y:S04]  /*12a0*/  LDG.E R46, desc[UR6][R32.64] ;  /* 0x00000006202e7981 */ /* 0x000ea8000c1e1900 */
[----:B0-----:R-:W4:Y:S04]  /*12b0*/  LDG.E R0, desc[UR6][R26.64+0x4] ;  /* 0x000004061a007981 */ /* 0x001f28000c1e1900 */
[----:B------:R-:W4:Y:S04]  /*12c0*/  LDG.E R51, desc[UR6][R28.64+0x4] ;  /* 0x000004061c337981 */ /* 0x000f28000c1e1900 */
[----:B------:R-:W5:Y:S01]  /*12d0*/  LDG.E R48, desc[UR6][R16.64+0x4] ;  /* 0x0000040610307981 */ /* 0x000f62000c1e1900 */
[----:B-1----:R-:W0:Y:S01]  /*12e0*/  MUFU.RCP R37, R36 ;  /* 0x0000002400257308 */ /* 0x002e220000001000 */
[----:B------:R-:W-:Y:S01]  /*12f0*/  BSSY.RECONVERGENT B2, `(.L_x_18) ;  /* 0x0000012000027945 */ /* 0x000fe20003800200 */
[----:B--2---:R-:W-:-:S04]  /*1300*/  FADD R45, R2, R46 ;  /* 0x0000002e022d7221 */ /* 0x004fc80000000000 */
[----:B------:R-:W-:Y:S01]  /*1310*/  FMUL R2, R44, R45 ;  /* 0x0000002d2c027220 */ /* 0x000fe20000400000 */
[----:B----4-:R-:W-:-:S04]  /*1320*/  FADD R0, R0, R51 ;  /* 0x0000003300007221 */ /* 0x010fc80000000000 */
[----:B------:R-:W-:Y:S01]  /*1330*/  FFMA R0, R43, R0, R2 ;  /* 0x000000002b007223 */ /* 0x000fe20000000002 */
[----:B-----5:R-:W-:Y:S01]  /*1340*/  FMUL R45, R44, R48 ;  /* 0x000000302c2d7220 */ /* 0x020fe20000400000 */
[----:B0-----:R-:W-:-:S03]  /*1350*/  FFMA R2, -R36, R37, 1 ;  /* 0x3f80000024027423 */ /* 0x001fc60000000125 */
[----:B------:R-:W-:Y:S01]  /*1360*/  FFMA R45, -R43, R45, R0 ;  /* 0x0000002d2b2d7223 */ /* 0x000fe20000000100 */
[----:B------:R-:W-:-:S03]  /*1370*/  FFMA R0, R37, R2, R37 ;  /* 0x0000000225007223 */ /* 0x000fc60000000025 */
[----:B------:R-:W0:Y:S01]  /*1380*/  FCHK P0, R45, R36 ;  /* 0x000000242d007302 */ /* 0x000e220000000000 */
[----:B------:R-:W-:-:S04]  /*1390*/  FFMA R37, R0, R45, RZ ;  /* 0x0000002d00257223 */ /* 0x000fc800000000ff */
[----:B------:R-:W-:-:S04]  /*13a0*/  FFMA R2, -R36, R37, R45 ;  /* 0x0000002524027223 */ /* 0x000fc8000000012d */
[----:B------:R-:W-:Y:S01]  /*13b0*/  FFMA R0, R0, R2, R37 ;  /* 0x0000000200007223 */ /* 0x000fe20000000025 */
[----:B0--3--:R-:W-:Y:S06]  /*13c0*/  @!P0 BRA `(.L_x_19) ;  /* 0x0000000000108947 */ /* 0x009fec0003800000 */
[----:B------:R-:W-:Y:S01]  /*13d0*/  MOV R0, R45 ;  /* 0x0000002d00007202 */ /* 0x000fe20000000f00 */
[----:B------:R-:W-:Y:S01]  /*13e0*/  IMAD.MOV.U32 R45, RZ, RZ, R36 ;  /* 0x000000ffff2d7224 */ /* 0x000fe200078e0024 */
[----:B------:R-:W-:-:S07]  /*13f0*/  MOV R2, 0x1410 ;  /* 0x0000141000027802 */ /* 0x000fce0000000f00 */
[----:B------:R-:W-:Y:S05]  /*1400*/  CALL.REL.NOINC `($__internal_1_$__cuda_sm3x_div_rn_noftz_f32_slowpath) ;  /* 0x0000001800ec7944 */ /* 0x000fea0003c00000 */
.L_x_19:
[----:B------:R-:W-:Y:S05]  /*1410*/  BSYNC.RECONVERGENT B2 ;  /* 0x0000000000027941 */ /* 0x000fea0003800200 */
.L_x_18:
        /* <DEDUP_REMOVED lines=30> */
[----:B------:R-:W-:Y:S02]  /*1600*/  MOV R0, R45 ;  /* 0x0000002d00007202 */ /* 0x000fe40000000f00 */
[----:B------:R-:W-:Y:S02]  /*1610*/  MOV R45, R36 ;  /* 0x00000024002d7202 */ /* 0x000fe40000000f00 */
[----:B------:R-:W-:-:S07]  /*1620*/  MOV R2, 0x1640 ;  /* 0x0000164000027802 */ /* 0x000fce0000000f00 */
[----:B------:R-:W-:Y:S05]  /*1630*/  CALL.REL.NOINC `($__internal_1_$__cuda_sm3x_div_rn_noftz_f32_slowpath) ;  /* 0x0000001800607944 */ /* 0x000fea0003c00000 */
.L_x_21:
[----:B------:R-:W-:Y:S05]  /*1640*/  BSYNC.RECONVERGENT B2 ;  /* 0x0000000000027941 */ /* 0x000fea0003800200 */
.L_x_20:
[----:B------:R1:W-:Y:S04]  /*1650*/  STG.E desc[UR6][R52.64+0x4], R0 ;  /* 0x0000040034007986 */ /* 0x0003e8000c101906 */
[----:B------:R-:W2:Y:S04]  /*1660*/  LDG.E R37, desc[UR6][R20.64+0x4] ;  /* 0x0000040614257981 */ /* 0x000ea8000c1e1900 */
[----:B--2---:R1:W-:Y:S04]  /*1670*/  STG.E desc[UR6][R22.64+0x4], R37 ;  /* 0x0000042516007986 */ /* 0x0043e8000c101906 */
[----:B------:R-:W2:Y:S04]  /*1680*/  LDG.E R45, desc[UR6][R18.64+0x4] ;  /* 0x00000406122d7981 */ /* 0x000ea8000c1e1900 */
[----:B--2---:R1:W-:Y:S04]  /*1690*/  STG.E desc[UR6][R38.64+0x4], R45 ;  /* 0x0000042d26007986 */ /* 0x0043e8000c101906 */
[----:B------:R-:W2:Y:S01]  /*16a0*/  LDG.E R47, desc[UR6][R30.64+0x4] ;  /* 0x000004061e2f7981 */ /* 0x000ea2000c1e1900 */
[----:B------:R-:W-:-:S04]  /*16b0*/  UIADD3 UR5, UPT, UPT, UR5, 0x4, URZ ;  /* 0x0000000405057890 */ /* 0x000fc8000fffe0ff */
[----:B------:R-:W-:Y:S01]  /*16c0*/  UISETP.NE.AND UP0, UPT, UR5, URZ, UPT ;  /* 0x000000ff0500728c */ /* 0x000fe2000bf05270 */
[----:B--2---:R1:W-:Y:S04]  /*16d0*/  STG.E desc[UR6][R30.64], R47 ;  /* 0x0000002f1e007986 */ /* 0x0043e8000c101906 */
[----:B------:R1:W-:Y:S04]  /*16e0*/  STG.E desc[UR6][R34.64], RZ ;  /* 0x000000ff22007986 */ /* 0x0003e8000c101906 */
[----:B------:R-:W-:Y:S05]  /*16f0*/  BRA.U UP0, `(.L_x_22) ;  /* 0xfffffff500ac7547 */ /* 0x000fea000b83ffff */
.L_x_13:
[----:B------:R-:W-:-:S09]  /*1700*/  UISETP.NE.AND UP0, UPT, UR8, URZ, UPT ;  /* 0x000000ff0800728c */ /* 0x000fd2000bf05270 */
[----:B------:R-:W-:Y:S05]  /*1710*/  BRA.U !UP0, `(.L_x_12) ;  /* 0x0000000508f47547 */ /* 0x000fea000b800000 */
[----:B------:R-:W-:-:S09]  /*1720*/  UISETP.NE.AND UP0, UPT, UR8, 0x1, UPT ;  /* 0x000000010800788c */ /* 0x000fd2000bf05270 */
[----:B------:R-:W-:Y:S05]  /*1730*/  BRA.U !UP0, `(.L_x_23) ;  /* 0x0000000508307547 */ /* 0x000fea000b800000 */
[----:B------:R-:W0:Y:S01]  /*1740*/  LDCU.64 UR8, c[0x0][0x398] ;  /* 0x00007300ff0877ac */ /* 0x000e220008000a00 */
[----:B-1----:R-:W2:Y:S01]  /*1750*/  LDG.E R38, desc[UR6][R24.64+0x8] ;  /* 0x0000080618267981 */ /* 0x002ea2000c1e1900 */
[----:B0-----:R-:W-:-:S04]  /*1760*/  IADD3 R36, P0, PT, R40, UR8, RZ ;  /* 0x0000000828247c10 */ /* 0x001fc8000ff1e0ff */
        /* <DEDUP_REMOVED lines=9> */
[----:B------:R-:W0:Y:S01]  /*1800*/  MUFU.RCP R0, R45 ;  /* 0x0000002d00007308 */ /* 0x000e220000001000 */
[----:B------:R-:W-:Y:S01]  /*1810*/  BSSY.RECONVERGENT B2, `(.L_x_24) ;  /* 0x0000011000027945 */ /* 0x000fe20003800200 */
[----:B0-----:R-:W-:-:S04]  /*1820*/  FFMA R39, -R45, R0, 1 ;  /* 0x3f8000002d277423 */ /* 0x001fc80000000100 */
[----:B------:R-:W-:Y:S01]  /*1830*/  FFMA R0, R0, R39, R0 ;  /* 0x0000002700007223 */ /* 0x000fe20000000000 */
[----:B--2---:R-:W-:-:S04]  /*1840*/  FADD R49, R38, R49 ;  /* 0x0000003126317221 */ /* 0x004fc80000000000 */
[----:B------:R-:W-:Y:S01]  /*1850*/  FMUL R38, R44, R49 ;  /* 0x000000312c267220 */ /* 0x000fe20000400000 */
[----:B---3--:R-:W-:Y:S01]  /*1860*/  FADD R2, R2, R47 ;  /* 0x0000002f02027221 */ /* 0x008fe20000000000 */
[----:B----4-:R-:W-:-:S03]  /*1870*/  FMUL R51, R44, R51 ;  /* 0x000000332c337220 */ /* 0x010fc60000400000 */
[----:B------:R-:W-:-:S04]  /*1880*/  FFMA R2, R43, R2, R38 ;  /* 0x000000022b027223 */ /* 0x000fc80000000026 */
[----:B------:R-:W-:-:S04]  /*1890*/  FFMA R2, -R43, R51, R2 ;  /* 0x000000332b027223 */ /* 0x000fc80000000102 */
        /* <DEDUP_REMOVED lines=8> */
.L_x_25:
[----:B------:R-:W-:Y:S05]  /*1920*/  BSYNC.RECONVERGENT B2 ;  /* 0x0000000000027941 */ /* 0x000fea0003800200 */
.L_x_24:
[----:B------:R-:W-:Y:S01]  /*1930*/  STG.E desc[UR6][R36.64+0x4], R0 ;  /* 0x0000040024007986 */ /* 0x000fe2000c101906 */
[----:B------:R-:W0:Y:S03]  /*1940*/  LDCU.64 UR8, c[0x0][0x398] ;  /* 0x00007300ff0877ac */ /* 0x000e260008000a00 */
[----:B------:R-:W2:Y:S04]  /*1950*/  LDG.E R47, desc[UR6][R20.64+0x4] ;  /* 0x00000406142f7981 */ /* 0x000ea8000c1e1900 */
[----:B--2---:R1:W-:Y:S04]  /*1960*/  STG.E desc[UR6][R22.64+0x4], R47 ;  /* 0x0000042f16007986 */ /* 0x0043e8000c101906 */
[----:B------:R-:W2:Y:S01]  /*1970*/  LDG.E R49, desc[UR6][R18.64+0x4] ;  /* 0x0000040612317981 */ /* 0x000ea2000c1e1900 */
[----:B0-----:R-:W-:-:S04]  /*1980*/  LEA R38, P0, R3, UR8, 0x2 ;  /* 0x0000000803267c11 */ /* 0x001fc8000f8010ff */
[----:B------:R-:W-:-:S05]  /*1990*/  LEA.HI.X R39, R3, UR9, RZ, 0x2, P0 ;  /* 0x0000000903277c11 */ /* 0x000fca00080f14ff */
[----:B--2---:R0:W-:Y:S04]  /*19a0*/  STG.E desc[UR6][R38.64+0x4], R49 ;  /* 0x0000043126007986 */ /* 0x0041e8000c101906 */
[----:B------:R-:W2:Y:S04]  /*19b0*/  LDG.E R51, desc[UR6][R30.64+0x4] ;  /* 0x000004061e337981 */ /* 0x000ea8000c1e1900 */
[----:B--2---:R2:W-:Y:S04]  /*19c0*/  STG.E desc[UR6][R30.64], R51 ;  /* 0x000000331e007986 */ /* 0x0045e8000c101906 */
[----:B------:R2:W-:Y:S04]  /*19d0*/  STG.E desc[UR6][R34.64], RZ ;  /* 0x000000ff22007986 */ /* 0x0005e8000c101906 */
[----:B------:R-:W3:Y:S04]  /*19e0*/  LDG.E R53, desc[UR6][R36.64+0x4] ;  /* 0x0000040624357981 */ /* 0x000ee8000c1e1900 */
[----:B------:R-:W0:Y:S04]  /*19f0*/  LDG.E R46, desc[UR6][R24.64+0x8] ;  /* 0x00000806182e7981 */ /* 0x000e28000c1e1900 */
[----:B---3--:R2:W-:Y:S04]  /*1a00*/  STG.E desc[UR6][R24.64+0x4], R53 ;  /* 0x0000043518007986 */ /* 0x0085e8000c101906 */
[----:B------:R-:W0:Y:S04]  /*1a10*/  LDG.E R48, desc[UR6][R32.64] ;  /* 0x0000000620307981 */ /* 0x000e28000c1e1900 */
[----:B------:R-:W3:Y:S04]  /*1a20*/  LDG.E R2, desc[UR6][R26.64+0x4] ;  /* 0x000004061a027981 */ /* 0x000ee8000c1e1900 */
[----:B-1----:R-:W3:Y:S04]  /*1a30*/  LDG.E R47, desc[UR6][R28.64+0x4] ;  /* 0x000004061c2f7981 */ /* 0x002ee8000c1e1900 */
[----:B------:R-:W4:Y:S01]  /*1a40*/  LDG.E R50, desc[UR6][R16.64+0x4] ;  /* 0x0000040610327981 */ /* 0x000f22000c1e1900 */
[----:B------:R-:W1:Y:S01]  /*1a50*/  MUFU.RCP R0, R45 ;  /* 0x0000002d00007308 */ /* 0x000e620000001000 */
[----:B------:R-:W-:Y:S01]  /*1a60*/  BSSY.RECONVERGENT B2, `(.L_x_26) ;  /* 0x0000011000027945 */ /* 0x000fe20003800200 */
[----:B0-----:R-:W-:-:S04]  /*1a70*/  FADD R49, R46, R48 ;  /* 0x000000302e317221 */ /* 0x001fc80000000000 */
[----:B------:R-:W-:Y:S01]  /*1a80*/  FMUL R46, R44, R49 ;  /* 0x000000312c2e7220 */ /* 0x000fe20000400000 */
[----:B-1----:R-:W-:Y:S01]  /*1a90*/  FFMA R49, -R45, R0, 1 ;  /* 0x3f8000002d317423 */ /* 0x002fe20000000100 */
[----:B---3--:R-:W-:-:S03]  /*1aa0*/  FADD R2, R2, R47 ;  /* 0x0000002f02027221 */ /* 0x008fc60000000000 */
[----:B------:R-:W-:Y:S01]  /*1ab0*/  FFMA R0, R0, R49, R0 ;  /* 0x0000003100007223 */ /* 0x000fe20000000000 */
[----:B------:R-:W-:Y:S01]  /*1ac0*/  FFMA R2, R43, R2, R46 ;  /* 0x000000022b027223 */ /* 0x000fe2000000002e */
[----:B----4-:R-:W-:-:S04]  /*1ad0*/  FMUL R47, R44, R50 ;  /* 0x000000322c2f7220 */ /* 0x010fc80000400000 */
[----:B------:R-:W-:-:S04]  /*1ae0*/  FFMA R2, -R43, R47, R2 ;  /* 0x0000002f2b027223 */ /* 0x000fc80000000102 */
[----:B------:R-:W0:Y:S01]  /*1af0*/  FCHK P0, R2, R45 ;  /* 0x0000002d02007302 */ /* 0x000e220000000000 */
[----:B------:R-:W-:-:S04]  /*1b00*/  FFMA R47, R0, R2, RZ ;  /* 0x00000002002f7223 */ /* 0x000fc800000000ff */
[----:B------:R-:W-:-:S04]  /*1b10*/  FFMA R46, -R45, R47, R2 ;  /* 0x0000002f2d2e7223 */ /* 0x000fc80000000102 */
[----:B------:R-:W-:Y:S01]  /*1b20*/  FFMA R0, R0, R46, R47 ;  /* 0x0000002e00007223 */ /* 0x000fe2000000002f */
[----:B0-2---:R-:W-:Y:S06]  /*1b30*/  @!P0 BRA `(.L_x_27) ;  /* 0x00000000000c8947 */ /* 0x005fec0003800000 */
[----:B------:R-:W-:Y:S01]  /*1b40*/  IMAD.MOV.U32 R0, RZ, RZ, R2 ;  /* 0x000000ffff007224 */ /* 0x000fe200078e0002 */
[----:B------:R-:W-:-:S07]  /*1b50*/  MOV R2, 0x1b70 ;  /* 0x00001b7000027802 */ /* 0x000fce0000000f00 */
[----:B------:R-:W-:Y:S05]  /*1b60*/  CALL.REL.NOINC `($__internal_1_$__cuda_sm3x_div_rn_noftz_f32_slowpath) ;  /* 0x0000001400147944 */ /* 0x000fea0003c00000 */
.L_x_27:
[----:B------:R-:W-:Y:S05]  /*1b70*/  BSYNC.RECONVERGENT B2 ;  /* 0x0000000000027941 */ /* 0x000fea0003800200 */
.L_x_26:
[----:B------:R0:W-:Y:S04]  /*1b80*/  STG.E desc[UR6][R36.64+0x4], R0 ;  /* 0x0000040024007986 */ /* 0x0001e8000c101906 */
[----:B------:R-:W2:Y:S04]  /*1b90*/  LDG.E R45, desc[UR6][R20.64+0x4] ;  /* 0x00000406142d7981 */ /* 0x000ea8000c1e1900 */
[----:B--2---:R0:W-:Y:S04]  /*1ba0*/  STG.E desc[UR6][R22.64+0x4], R45 ;  /* 0x0000042d16007986 */ /* 0x0041e8000c101906 */
[----:B------:R-:W2:Y:S04]  /*1bb0*/  LDG.E R47, desc[UR6][R18.64+0x4] ;  /* 0x00000406122f7981 */ /* 0x000ea8000c1e1900 */
[----:B--2---:R0:W-:Y:S04]  /*1bc0*/  STG.E desc[UR6][R38.64+0x4], R47 ;  /* 0x0000042f26007986 */ /* 0x0041e8000c101906 */
[----:B------:R-:W2:Y:S04]  /*1bd0*/  LDG.E R49, desc[UR6][R30.64+0x4] ;  /* 0x000004061e317981 */ /* 0x000ea8000c1e1900 */
[----:B--2---:R0:W-:Y:S04]  /*1be0*/  STG.E desc[UR6][R30.64], R49 ;  /* 0x000000311e007986 */ /* 0x0041e8000c101906 */
[----:B------:R0:W-:Y:S02]  /*1bf0*/  STG.E desc[UR6][R34.64], RZ ;  /* 0x000000ff22007986 */ /* 0x0001e4000c101906 */
.L_x_23:
[----:B------:R-:W2:Y:S02]  /*1c00*/  LDCU UR5, c[0x0][0x3c0] ;  /* 0x00007800ff0577ac */ /* 0x000ea40008000800 */
[----:B--2---:R-:W-:-:S04]  /*1c10*/  ULOP3.LUT UR5, UR5, 0x1, URZ, 0xc0, !UPT ;  /* 0x0000000105057892 */ /* 0x004fc8000f8ec0ff */
[----:B------:R-:W-:-:S09]  /*1c20*/  UISETP.NE.U32.AND UP0, UPT, UR5, 0x1, UPT ;  /* 0x000000010500788c */ /* 0x000fd2000bf05070 */
[----:B------:R-:W-:Y:S05]  /*1c30*/  BRA.U UP0, `(.L_x_12) ;  /* 0x0000000100ac7547 */ /* 0x000fea000b800000 */
[----:B------:R-:W2:Y:S01]  /*1c40*/  LDCU.64 UR8, c[0x0][0x398] ;  /* 0x00007300ff0877ac */ /* 0x000ea20008000a00 */
[----:B01----:R-:W3:Y:S01]  /*1c50*/  LDG.E R0, desc[UR6][R24.64+0x8] ;  /* 0x0000080618007981 */ /* 0x003ee2000c1e1900 */
[----:B--2---:R-:W-:-:S04]  /*1c60*/  IADD3 R36, P0, PT, R40, UR8, RZ ;  /* 0x0000000828247c10 */ /* 0x004fc8000ff1e0ff */
[----:B------:R-:W-:-:S05]  /*1c70*/  IADD3.X R37, PT, PT, R42, UR9, RZ, P0, !PT ;  /* 0x000000092a257c10 */ /* 0x000fca00087fe4ff */
[----:B------:R-:W2:Y:S01]  /*1c80*/  LDG.E R39, desc[UR6][R36.64+0x4] ;  /* 0x0000040624277981 */ /* 0x000ea2000c1e1900 */
[----:B------:R-:W-:-:S03]  /*1c90*/  FADD R2, R43, R44 ;  /* 0x0000002c2b027221 */ /* 0x000fc60000000000 */
[----:B--2---:R0:W-:Y:S04]  /*1ca0*/  STG.E desc[UR6][R24.64+0x4], R39 ;  /* 0x0000042718007986 */ /* 0x0041e8000c101906 */
[----:B------:R-:W3:Y:S04]  /*1cb0*/  LDG.E R33, desc[UR6][R32.64] ;  /* 0x0000000620217981 */ /* 0x000ee8000c1e1900 */
[----:B------:R-:W2:Y:S04]  /*1cc0*/  LDG.E R26, desc[UR6][R26.64+0x4] ;  /* 0x000004061a1a7981 */ /* 0x000ea8000c1e1900 */
[----:B------:R-:W2:Y:S04]  /*1cd0*/  LDG.E R29, desc[UR6][R28.64+0x4] ;  /* 0x000004061c1d7981 */ /* 0x000ea8000c1e1900 */
[----:B------:R-:W0:Y:S01]  /*1ce0*/  LDG.E R17, desc[UR6][R16.64+0x4] ;  /* 0x0000040610117981 */ /* 0x000e22000c1e1900 */
[----:B------:R-:W-:-:S04]  /*1cf0*/  FADD R38, R2, R2 ;  /* 0x0000000202267221 */ /* 0x000fc80000000000 */
[----:B------:R-:W1:Y:S01]  /*1d00*/  MUFU.RCP R47, R38 ;  /* 0x00000026002f7308 */ /* 0x000e620000001000 */
[----:B------:R-:W-:Y:S01]  /*1d10*/  BSSY.RECONVERGENT B2, `(.L_x_28) ;  /* 0x0000012000027945 */ /* 0x000fe20003800200 */
[----:B---3--:R-:W-:-:S04]  /*1d20*/  FADD R45, R0, R33 ;  /* 0x00000021002d7221 */ /* 0x008fc80000000000 */
[----:B------:R-:W-:Y:S01]  /*1d30*/  FMUL R2, R44, R45 ;  /* 0x0000002d2c027220 */ /* 0x000fe20000400000 */
[----:B--2---:R-:W-:Y:S01]  /*1d40*/  FADD R0, R26, R29 ;  /* 0x0000001d1a007221 */ /* 0x004fe20000000000 */
[----:B0-----:R-:W-:-:S03]  /*1d50*/  FMUL R25, R44, R17 ;  /* 0x000000112c197220 */ /* 0x001fc60000400000 */
[----:B------:R-:W-:-:S04]  /*1d60*/  FFMA R0, R43, R0, R2 ;  /* 0x000000002b007223 */ /* 0x000fc80000000002 */
[----:B------:R-:W-:Y:S01]  /*1d70*/  FFMA R25, -R43, R25, R0 ;  /* 0x000000192b197223 */ /* 0x000fe20000000100 */
[----:B-1----:R-:W-:-:S03]  /*1d80*/  FFMA R2, -R38, R47, 1 ;  /* 0x3f80000026027423 */ /* 0x002fc6000000012f */
[----:B------:R-:W0:Y:S01]  /*1d90*/  FCHK P0, R25, R38 ;  /* 0x0000002619007302 */ /* 0x000e220000000000 */
[----:B------:R-:W-:-:S04]  /*1da0*/  FFMA R0, R47, R2, R47 ;  /* 0x000000022f007223 */ /* 0x000fc8000000002f */
[----:B------:R-:W-:-:S04]  /*1db0*/  FFMA R2, R0, R25, RZ ;  /* 0x0000001900027223 */ /* 0x000fc800000000ff */
[----:B------:R-:W-:-:S04]  /*1dc0*/  FFMA R17, -R38, R2, R25 ;  /* 0x0000000226117223 */ /* 0x000fc80000000119 */
[----:B------:R-:W-:Y:S01]  /*1dd0*/  FFMA R0, R0, R17, R2 ;  /* 0x0000001100007223 */ /* 0x000fe20000000002 */
[----:B0-----:R-:W-:Y:S06]  /*1de0*/  @!P0 BRA `(.L_x_29) ;  /* 0x0000000000108947 */ /* 0x001fec0003800000 */
[----:B------:R-:W-:Y:S02]  /*1df0*/  MOV R0, R25 ;  /* 0x0000001900007202 */ /* 0x000fe40000000f00 */
[----:B------:R-:W-:Y:S02]  /*1e00*/  MOV R45, R38 ;  /* 0x00000026002d7202 */ /* 0x000fe40000000f00 */
[----:B------:R-:W-:-:S07]  /*1e10*/  MOV R2, 0x1e30 ;  /* 0x00001e3000027802 */ /* 0x000fce0000000f00 */
[----:B------:R-:W-:Y:S05]  /*1e20*/  CALL.REL.NOINC `($__internal_1_$__cuda_sm3x_div_rn_noftz_f32_slowpath) ;  /* 0x0000001000647944 */ /* 0x000fea0003c00000 */
.L_x_29:
[----:B------:R-:W-:Y:S05]  /*1e30*/  BSYNC.RECONVERGENT B2 ;  /* 0x0000000000027941 */ /* 0x000fea0003800200 */
.L_x_28:
[----:B------:R2:W-:Y:S01]  /*1e40*/  STG.E desc[UR6][R36.64+0x4], R0 ;  /* 0x0000040024007986 */ /* 0x0005e2000c101906 */
[----:B------:R-:W0:Y:S03]  /*1e50*/  LDCU.64 UR8, c[0x0][0x398] ;  /* 0x00007300ff0877ac */ /* 0x000e260008000a00 */
[----:B------:R-:W3:Y:S04]  /*1e60*/  LDG.E R21, desc[UR6][R20.64+0x4] ;  /* 0x0000040614157981 */ /* 0x000ee8000c1e1900 */
[----:B---3--:R2:W-:Y:S04]  /*1e70*/  STG.E desc[UR6][R22.64+0x4], R21 ;  /* 0x0000041516007986 */ /* 0x0085e8000c101906 */
[----:B------:R-:W3:Y:S01]  /*1e80*/  LDG.E R19, desc[UR6][R18.64+0x4] ;  /* 0x0000040612137981 */ /* 0x000ee2000c1e1900 */
[----:B0-----:R-:W-:-:S04]  /*1e90*/  LEA R16, P0, R3, UR8, 0x2 ;  /* 0x0000000803107c11 */ /* 0x001fc8000f8010ff */
[----:B------:R-:W-:-:S05]  /*1ea0*/  LEA.HI.X R17, R3, UR9, RZ, 0x2, P0 ;  /* 0x0000000903117c11 */ /* 0x000fca00080f14ff */
[----:B---3--:R2:W-:Y:S04]  /*1eb0*/  STG.E desc[UR6][R16.64+0x4], R19 ;  /* 0x0000041310007986 */ /* 0x0085e8000c101906 */
[----:B------:R-:W3:Y:S04]  /*1ec0*/  LDG.E R25, desc[UR6][R30.64+0x4] ;  /* 0x000004061e197981 */ /* 0x000ee8000c1e1900 */
[----:B---3--:R2:W-:Y:S04]  /*1ed0*/  STG.E desc[UR6][R30.64], R25 ;  /* 0x000000191e007986 */ /* 0x0085e8000c101906 */
[----:B------:R2:W-:Y:S02]  /*1ee0*/  STG.E desc[UR6][R34.64], RZ ;  /* 0x000000ff22007986 */ /* 0x0005e4000c101906 */
.L_x_12:
[----:B0-2---:R-:W2:Y:S01]  /*1ef0*/  LDG.E R19, desc[UR6][R12.64+0x4] ;  /* 0x000004060c137981 */ /* 0x005ea2000c1e1900 */
[----:B------:R-:W0:Y:S01]  /*1f00*/  LDCU.128 UR8, c[0x0][0x3a0] ;  /* 0x00007400ff0877ac */ /* 0x000e220008000c00 */
[----:B------:R-:W3:Y:S01]  /*1f10*/  LDCU UR5, c[0x0][0x3c4] ;  /* 0x00007880ff0577ac */ /* 0x000ee20008000800 */
[----:B0-----:R-:W-:-:S04]  /*1f20*/  IADD3 R28, P0, PT, R40, UR8, RZ ;  /* 0x00000008281c7c10 */ /* 0x001fc8000ff1e0ff */
[----:B------:R-:W-:-:S05]  /*1f30*/  IADD3.X R29, PT, PT, R42, UR9, RZ, P0, !PT ;  /* 0x000000092a1d7c10 */ /* 0x000fca00087fe4ff */
[----:B--2---:R0:W-:Y:S04]  /*1f40*/  STG.E desc[UR6][R28.64+0x4], R19 ;  /* 0x000004131c007986 */ /* 0x0041e8000c101906 */
[----:B-1----:R-:W2:Y:S01]  /*1f50*/  LDG.E R23, desc[UR6][R14.64+0x4] ;  /* 0x000004060e177981 */ /* 0x002ea2000c1e1900 */
[----:B------:R-:W-:-:S04]  /*1f60*/  IADD3 R26, P0, PT, R40, UR10, RZ ;  /* 0x0000000a281a7c10 */ /* 0x000fc8000ff1e0ff */
[----:B------:R-:W-:Y:S02]  /*1f70*/  IADD3.X R27, PT, PT, R42, UR11, RZ, P0, !PT ;  /* 0x0000000b2a1b7c10 */ /* 0x000fe400087fe4ff */
[----:B---3--:R-:W-:Y:S01]  /*1f80*/  I2FP.F32.S32 R17, UR5 ;  /* 0x0000000500117c45 */ /* 0x008fe20008201400 */
[----:B------:R-:W1:Y:S03]  /*1f90*/  LDCU UR5, c[0x0][0x3cc] ;  /* 0x00007980ff0577ac */ /* 0x000e660008000800 */
[----:B------:R-:W3:Y:S01]  /*1fa0*/  MUFU.RCP R0, R17 ;  /* 0x0000001100007308 */ /* 0x000ee20000001000 */
[----:B--2---:R2:W-:Y:S04]  /*1fb0*/  STG.E desc[UR6][R26.64+0x4], R23 ;  /* 0x000004171a007986 */ /* 0x0045e8000c101906 */
[----:B------:R-:W1:Y:S01]  /*1fc0*/  LDG.E R20, desc[UR6][R28.64+0x4] ;  /* 0x000004061c147981 */ /* 0x000e62000c1e1900 */
[----:B---3--:R-:W-:Y:S01]  /*1fd0*/  FFMA R25, -R17, R0, 1 ;  /* 0x3f80000011197423 */ /* 0x008fe20000000100 */
[----:B------:R-:W-:Y:S03]  /*1fe0*/  BSSY.RECONVERGENT B2, `(.L_x_30) ;  /* 0x000000c000027945 */ /* 0x000fe60003800200 */
[----:B------:R-:W-:Y:S01]  /*1ff0*/  FFMA R0, R0, R25, R0 ;  /* 0x0000001900007223 */ /* 0x000fe20000000000 */
[----:B-1----:R-:W-:-:S04]  /*2000*/  FMUL R21, R20, UR5 ;  /* 0x0000000514157c20 */ /* 0x002fc80008400000 */
[----:B------:R-:W1:Y:S01]  /*2010*/  FCHK P0, R21, R17 ;  /* 0x0000001115007302 */ /* 0x000e620000000000 */
[----:B0-----:R-:W-:-:S04]  /*2020*/  FFMA R19, R21, R0, RZ ;  /* 0x0000000015137223 */ /* 0x001fc800000000ff */
[----:B------:R-:W-:-:S04]  /*2030*/  FFMA R2, -R17, R19, R21 ;  /* 0x0000001311027223 */ /* 0x000fc80000000115 */
[----:B------:R-:W-:Y:S01]  /*2040*/  FFMA R0, R0, R2, R19 ;  /* 0x0000000200007223 */ /* 0x000fe20000000013 */
[----:B-12---:R-:W-:Y:S06]  /*2050*/  @!P0 BRA `(.L_x_31) ;  /* 0x0000000000108947 */ /* 0x006fec0003800000 */
[----:B------:R-:W-:Y:S01]  /*2060*/  MOV R0, R21 ;  /* 0x0000001500007202 */ /* 0x000fe20000000f00 */
[----:B------:R-:W-:Y:S01]  /*2070*/  IMAD.MOV.U32 R45, RZ, RZ, R17 ;  /* 0x000000ffff2d7224 */ /* 0x000fe200078e0011 */
[----:B------:R-:W-:-:S07]  /*2080*/  MOV R2, 0x20a0 ;  /* 0x000020a000027802 */ /* 0x000fce0000000f00 */
[----:B------:R-:W-:Y:S05]  /*2090*/  CALL.REL.NOINC `($__internal_1_$__cuda_sm3x_div_rn_noftz_f32_slowpath) ;  /* 0x0000000c00c87944 */ /* 0x000fea0003c00000 */
.L_x_31:
[----:B------:R-:W-:Y:S05]  /*20a0*/  BSYNC.RECONVERGENT B2 ;  /* 0x0000000000027941 */ /* 0x000fea0003800200 */
.L_x_30:
[----:B------:R-:W0:Y:S01]  /*20b0*/  LDCU.64 UR8, c[0x0][0x3a0] ;  /* 0x00007400ff0877ac */ /* 0x000e220008000a00 */
[----:B------:R-:W1:Y:S01]  /*20c0*/  LDCU UR5, c[0x0][0x3c8] ;  /* 0x00007900ff0577ac */ /* 0x000e620008000800 */
[----:B0-----:R-:W-:-:S04]  /*20d0*/  IADD3 R22, P0, PT, R7, UR8, RZ ;  /* 0x0000000807167c10 */ /* 0x001fc8000ff1e0ff */
[----:B------:R-:W-:-:S05]  /*20e0*/  IADD3.X R23, PT, PT, R9, UR9, RZ, P0, !PT ;  /* 0x0000000909177c10 */ /* 0x000fca00087fe4ff */
[----:B------:R-:W2:Y:S01]  /*20f0*/  LDG.E R19, desc[UR6][R22.64+0x4] ;  /* 0x0000040616137981 */ /* 0x000ea2000c1e1900 */
[----:B-1----:R-:W-:Y:S01]  /*2100*/  I2FP.F32.S32 R16, UR5 ;  /* 0x0000000500107c45 */ /* 0x002fe20008201400 */
[----:B------:R-:W-:Y:S03]  /*2110*/  BSSY.RECONVERGENT B2, `(.L_x_32) ;  /* 0x000000f000027945 */ /* 0x000fe60003800200 */
[----:B------:R-:W0:Y:S08]  /*2120*/  MUFU.RCP R25, R16 ;  /* 0x0000001000197308 */ /* 0x000e300000001000 */
[----:B------:R-:W1:Y:S01]  /*2130*/  FCHK P0, R21, R16 ;  /* 0x0000001015007302 */ /* 0x000e620000000000 */
[----:B0-----:R-:W-:-:S04]  /*2140*/  FFMA R2, -R16, R25, 1 ;  /* 0x3f80000010027423 */ /* 0x001fc80000000119 */
[----:B------:R-:W-:-:S04]  /*2150*/  FFMA R2, R25, R2, R25 ;  /* 0x0000000219027223 */ /* 0x000fc80000000019 */
[----:B------:R-:W-:-:S04]  /*2160*/  FFMA R31, R21, R2, RZ ;  /* 0x00000002151f7223 */ /* 0x000fc800000000ff */
[----:B------:R-:W-:Y:S01]  /*2170*/  FFMA R24, -R16, R31, R21 ;  /* 0x0000001f10187223 */ /* 0x000fe20000000115 */
[----:B--2---:R-:W-:-:S04]  /*2180*/  FADD R25, R20, -R19 ;  /* 0x8000001314197221 */ /* 0x004fc80000000000 */
[----:B------:R-:W-:Y:S01]  /*2190*/  FFMA R18, R25, -R0, R20 ;  /* 0x8000000019127223 */ /* 0x000fe20000000014 */
[----:B------:R-:W-:Y:S01]  /*21a0*/  FFMA R0, R2, R24, R31 ;  /* 0x0000001802007223 */ /* 0x000fe2000000001f */
[----:B-1----:R-:W-:Y:S06]  /*21b0*/  @!P0 BRA `(.L_x_33) ;  /* 0x0000000000108947 */ /* 0x002fec0003800000 */
[----:B------:R-:W-:Y:S02]  /*21c0*/  MOV R0, R21 ;  /* 0x0000001500007202 */ /* 0x000fe40000000f00 */
[----:B------:R-:W-:Y:S02]  /*21d0*/  MOV R45, R16 ;  /* 0x00000010002d7202 */ /* 0x000fe40000000f00 */
[----:B------:R-:W-:-:S07]  /*21e0*/  MOV R2, 0x2200 ;  /* 0x0000220000027802 */ /* 0x000fce0000000f00 */
[----:B------:R-:W-:Y:S05]  /*21f0*/  CALL.REL.NOINC `($__internal_1_$__cuda_sm3x_div_rn_noftz_f32_slowpath) ;  /* 0x0000000c00707944 */ /* 0x000fea0003c00000 */
.L_x_33:
[----:B------:R-:W-:Y:S05]  /*2200*/  BSYNC.RECONVERGENT B2 ;  /* 0x0000000000027941 */ /* 0x000fea0003800200 */
.L_x_32:
[----:B------:R-:W0:Y:S01]  /*2210*/  LDC.64 R24, c[0x0][0x3a0] ;  /* 0x0000e800ff187b82 */ /* 0x000e220000000a00 */
[----:B------:R-:W1:Y:S01]  /*2220*/  LDCU UR5, c[0x0][0x3d0] ;  /* 0x00007a00ff0577ac */ /* 0x000e620008000800 */
[----:B0-----:R-:W-:-:S05]  /*2230*/  IMAD.WIDE R24, R41, 0x4, R24 ;  /* 0x0000000429187825 */ /* 0x001fca00078e0218 */
[----:B------:R-:W2:Y:S01]  /*2240*/  LDG.E R23, desc[UR6][R24.64] ;  /* 0x0000000618177981 */ /* 0x000ea2000c1e1900 */
[----:B-1----:R-:W-:-:S06]  /*2250*/  UIMAD UR4, UR4, UR5, URZ ;  /* 0x00000005040472a4 */ /* 0x002fcc000f8e02ff */
[----:B------:R-:W-:-:S04]  /*2260*/  I2FP.F32.S32 R45, UR4 ;  /* 0x00000004002d7c45 */ /* 0x000fc80008201400 */
[----:B------:R-:W0:Y:S01]  /*2270*/  MUFU.RCP R22, R45 ;  /* 0x0000002d00167308 */ /* 0x000e220000001000 */
[----:B------:R-:W1:Y:S01]  /*2280*/  LDCU UR4, c[0x0][0x3cc] ;  /* 0x00007980ff0477ac */ /* 0x000e620008000800 */
[----:B0-----:R-:W-:Y:S01]  /*2290*/  FFMA R21, -R45, R22, 1 ;  /* 0x3f8000002d157423 */ /* 0x001fe20000000116 */
[----:B-1----:R-:W-:-:S03]  /*22a0*/  MOV R30, UR4 ;  /* 0x00000004001e7c02 */ /* 0x002fc60008000f00 */
[----:B------:R-:W-:Y:S02]  /*22b0*/  FFMA R22, R22, R21, R22 ;  /* 0x0000001516167223 */ /* 0x000fe40000000016 */
[----:B------:R-:W0:Y:S02]  /*22c0*/  FCHK P0, R30, R45 ;  /* 0x0000002d1e007302 */ /* 0x000e240000000000 */
[----:B------:R-:W-:-:S04]  /*22d0*/  FFMA R31, R22, UR4, RZ ;  /* 0x00000004161f7c23 */ /* 0x000fc800080000ff */
[----:B------:R-:W-:-:S04]  /*22e0*/  FFMA R2, -R45, R31, UR4 ;  /* 0x000000042d027e23 */ /* 0x000fc8000800011f */
[----:B------:R-:W-:Y:S01]  /*22f0*/  FFMA R22, R22, R2, R31 ;  /* 0x0000000216167223 */ /* 0x000fe2000000001f */
[----:B--2---:R-:W-:-:S04]  /*2300*/  FADD R21, R20, -R23 ;  /* 0x8000001714157221 */ /* 0x004fc80000000000 */
[----:B------:R-:W-:Y:S01]  /*2310*/  FFMA R18, R21, -R0, R18 ;  /* 0x8000000015127223 */ /* 0x000fe20000000012 */
[----:B0-----:R-:W-:Y:S06]  /*2320*/  @!P0 BRA `(.L_x_34) ;  /* 0x0000000000148947 */ /* 0x001fec0003800000 */
[----:B------:R-:W0:Y:S01]  /*2330*/  LDCU UR4, c[0x0][0x3cc] ;  /* 0x00007980ff0477ac */ /* 0x000e220008000800 */
[----:B------:R-:W-:Y:S01]  /*2340*/  MOV R2, 0x2370 ;  /* 0x0000237000027802 */ /* 0x000fe20000000f00 */
[----:B0-----:R-:W-:-:S07]  /*2350*/  IMAD.U32 R0, RZ, RZ, UR4 ;  /* 0x00000004ff007e24 */ /* 0x001fce000f8e00ff */
[----:B------:R-:W-:Y:S05]  /*2360*/  CALL.REL.NOINC `($__internal_1_$__cuda_sm3x_div_rn_noftz_f32_slowpath) ;  /* 0x0000000c00147944 */ /* 0x000fea0003c00000 */
[----:B------:R-:W-:-:S07]  /*2370*/  MOV R22, R0 ;  /* 0x0000000000167202 */ /* 0x000fce0000000f00 */
.L_x_34:
[----:B------:R-:W0:Y:S01]  /*2380*/  LDCU.64 UR4, c[0x0][0x398] ;  /* 0x00007300ff0477ac */ /* 0x000e220008000a00 */
[----:B------:R-:W1:Y:S01]  /*2390*/  LDC R24, c[0x0][0x3d4] ;  /* 0x0000f500ff187b82 */ /* 0x000e620000000800 */
[----:B0-----:R-:W-:Y:S02]  /*23a0*/  IADD3 R32, P1, PT, R7, UR4, RZ ;  /* 0x0000000407207c10 */ /* 0x001fe4000ff3e0ff */
[----:B------:R-:W-:Y:S01]  /*23b0*/  IADD3 R30, P0, PT, R6, UR4, RZ ;  /* 0x00000004061e7c10 */ /* 0x000fe2000ff1e0ff */
[----:B------:R-:W1:Y:S01]  /*23c0*/  LDCU UR4, c[0x0][0x3cc] ;  /* 0x00007980ff0477ac */ /* 0x000e620008000800 */
[----:B------:R-:W-:Y:S02]  /*23d0*/  IADD3.X R33, PT, PT, R9, UR5, RZ, P1, !PT ;  /* 0x0000000509217c10 */ /* 0x000fe40008ffe4ff */
[----:B------:R-:W-:-:S04]  /*23e0*/  IADD3.X R31, PT, PT, R8, UR5, RZ, P0, !PT ;  /* 0x00000005081f7c10 */ /* 0x000fc800087fe4ff */
[----:B------:R-:W2:Y:S04]  /*23f0*/  LDG.E R33, desc[UR6][R32.64+0x4] ;  /* 0x0000040620217981 */ /* 0x000ea8000c1e1900 */
[----:B------:R-:W2:Y:S01]  /*2400*/  LDG.E R30, desc[UR6][R30.64+0x4] ;  /* 0x000004061e1e7981 */ /* 0x000ea2000c1e1900 */
[----:B------:R-:W-:-:S04]  /*2410*/  FMUL R45, R17, R17 ;  /* 0x00000011112d7220 */ /* 0x000fc80000400000 */
[----:B------:R-:W0:Y:S01]  /*2420*/  MUFU.RCP R0, R45 ;  /* 0x0000002d00007308 */ /* 0x000e220000001000 */
[----:B-1----:R-:W-:-:S07]  /*2430*/  FMUL R24, R24, UR4 ;  /* 0x0000000418187c20 */ /* 0x002fce0008400000 */
        /* <DEDUP_REMOVED lines=10> */
[----:B------:R-:W-:-:S07]  /*24e0*/  MOV R2, 0x2500 ;  /* 0x0000250000027802 */ /* 0x000fce0000000f00 */
[----:B------:R-:W-:Y:S05]  /*24f0*/  CALL.REL.NOINC `($__internal_1_$__cuda_sm3x_div_rn_noftz_f32_slowpath) ;  /* 0x0000000800b07944 */ /* 0x000fea0003c00000 */
[----:B------:R-:W-:-:S07]  /*2500*/  MOV R21, R0 ;  /* 0x0000000000157202 */ /* 0x000fce0000000f00 */
.L_x_35:
[----:B------:R-:W0:Y:S02]  /*2510*/  LDCU.64 UR4, c[0x0][0x3a0] ;  /* 0x00007400ff0477ac */ /* 0x000e240008000a00 */
[----:B0-----:R-:W-:-:S04]  /*2520*/  IADD3 R30, P0, PT, R6, UR4, RZ ;  /* 0x00000004061e7c10 */ /* 0x001fc8000ff1e0ff */
[----:B------:R-:W-:-:S06]  /*2530*/  IADD3.X R31, PT, PT, R8, UR5, RZ, P0, !PT ;  /* 0x00000005081f7c10 */ /* 0x000fcc00087fe4ff */
[----:B------:R-:W2:Y:S01]  /*2540*/  LDG.E R31, desc[UR6][R30.64+0x4] ;  /* 0x000004061e1f7981 */ /* 0x000ea2000c1e1900 */
[----:B------:R-:W-:Y:S01]  /*2550*/  FMUL R45, R16, R16 ;  /* 0x00000010102d7220 */ /* 0x000fe20000400000 */
[----:B------:R-:W-:-:S03]  /*2560*/  FADD R20, R20, R20 ;  /* 0x0000001414147221 */ /* 0x000fc60000000000 */
[----:B------:R-:W0:Y:S08]  /*2570*/  MUFU.RCP R0, R45 ;  /* 0x0000002d00007308 */ /* 0x000e300000001000 */
[----:B------:R-:W1:Y:S01]  /*2580*/  FCHK P0, R24, R45 ;  /* 0x0000002d18007302 */ /* 0x000e620000000000 */
[----:B0-----:R-:W-:-:S04]  /*2590*/  FFMA R25, -R45, R0, 1 ;  /* 0x3f8000002d197423 */ /* 0x001fc80000000100 */
[----:B------:R-:W-:-:S04]  /*25a0*/  FFMA R33, R0, R25, R0 ;  /* 0x0000001900217223 */ /* 0x000fc80000000000 */
[----:B------:R-:W-:-:S04]  /*25b0*/  FFMA R2, R24, R33, RZ ;  /* 0x0000002118027223 */ /* 0x000fc800000000ff */
[----:B------:R-:W-:Y:S01]  /*25c0*/  FFMA R32, -R45, R2, R24 ;  /* 0x000000022d207223 */ /* 0x000fe20000000118 */
[----:B--2---:R-:W-:-:S04]  /*25d0*/  FADD R0, R31, -R20 ;  /* 0x800000141f007221 */ /* 0x004fc80000000000 */
[----:B------:R-:W-:Y:S01]  /*25e0*/  FADD R25, R19, R0 ;  /* 0x0000000013197221 */ /* 0x000fe20000000000 */
[----:B------:R-:W-:-:S03]  /*25f0*/  FFMA R19, R33, R32, R2 ;  /* 0x0000002021137223 */ /* 0x000fc60000000002 */
[----:B------:R-:W-:Y:S01]  /*2600*/  FFMA R18, R25, R21, R18 ;  /* 0x0000001519127223 */ /* 0x000fe20000000012 */
[----:B-1----:R-:W-:Y:S06]  /*2610*/  @!P0 BRA `(.L_x_36) ;  /* 0x0000000000108947 */ /* 0x002fec0003800000 */
[----:B------:R-:W-:Y:S01]  /*2620*/  IMAD.MOV.U32 R0, RZ, RZ, R24 ;  /* 0x000000ffff007224 */ /* 0x000fe200078e0018 */
[----:B------:R-:W-:-:S07]  /*2630*/  MOV R2, 0x2650 ;  /* 0x0000265000027802 */ /* 0x000fce0000000f00 */
[----:B------:R-:W-:Y:S05]  /*2640*/  CALL.REL.NOINC `($__internal_1_$__cuda_sm3x_div_rn_noftz_f32_slowpath) ;  /* 0x00000008005c7944 */ /* 0x000fea0003c00000 */
[----:B------:R-:W-:-:S07]  /*2650*/  MOV R19, R0 ;  /* 0x0000000000137202 */ /* 0x000fce0000000f00 */
.L_x_36:
[----:B------:R-:W2:Y:S01]  /*2660*/  LDG.E R29, desc[UR6][R28.64+0x8] ;  /* 0x000008061c1d7981 */ /* 0x000ea2000c1e1900 */
[----:B------:R-:W0:Y:S01]  /*2670*/  LDCU UR4, c[0x0][0x3cc] ;  /* 0x00007980ff0477ac */ /* 0x000e220008000800 */
[----:B--2---:R-:W-:-:S04]  /*2680*/  FADD R20, -R20, R29 ;  /* 0x0000001d14147221 */ /* 0x004fc80000000100 */
[----:B------:R-:W-:-:S04]  /*2690*/  FADD R23, R23, R20 ;  /* 0x0000001417177221 */ /* 0x000fc80000000000 */
[----:B------:R-:W-:-:S05]  /*26a0*/  FFMA R23, R23, R19, R18 ;  /* 0x0000001317177223 */ /* 0x000fca0000000012 */
[----:B------:R1:W-:Y:S04]  /*26b0*/  STG.E desc[UR6][R12.64+0x4], R23 ;  /* 0x000004170c007986 */ /* 0x0003e8000c101906 */
[----:B-1----:R-:W0:Y:S01]  /*26c0*/  LDG.E R12, desc[UR6][R26.64+0x4] ;  /* 0x000004061a0c7981 */ /* 0x002e22000c1e1900 */
[----:B------:R-:W1:Y:S01]  /*26d0*/  MUFU.RCP R0, R17 ;  /* 0x0000001100007308 */ /* 0x000e620000001000 */
[----:B------:R-:W-:Y:S01]  /*26e0*/  BSSY.RECONVERGENT B2, `(.L_x_37) ;  /* 0x000000e000027945 */ /* 0x000fe20003800200 */
[----:B-1----:R-:W-:-:S04]  /*26f0*/  FFMA R25, -R17, R0, 1 ;  /* 0x3f80000011197423 */ /* 0x002fc80000000100 */
[----:B------:R-:W-:Y:S01]  /*2700*/  FFMA R0, R0, R25, R0 ;  /* 0x0000001900007223 */ /* 0x000fe20000000000 */
[----:B0-----:R-:W-:-:S04]  /*2710*/  FMUL R13, R12, UR4 ;  /* 0x000000040c0d7c20 */ /* 0x001fc80008400000 */
[----:B------:R-:W0:Y:S01]  /*2720*/  FCHK P0, R13, R17 ;  /* 0x000000110d007302 */ /* 0x000e220000000000 */
        /* <DEDUP_REMOVED lines=8> */
[----:B------:R-:W-:-:S07]  /*27b0*/  IMAD.MOV.U32 R29, RZ, RZ, R0 ;  /* 0x000000ffff1d7224 */ /* 0x000fce00078e0000 */
.L_x_38:
[----:B------:R-:W-:Y:S05]  /*27c0*/  BSYNC.RECONVERGENT B2 ;  /* 0x0000000000027941 */ /* 0x000fea0003800200 */
.L_x_37:
[----:B------:R-:W0:Y:S02]  /*27d0*/  LDCU.64 UR4, c[0x0][0x3a8] ;  /* 0x00007500ff0477ac */ /* 0x000e240008000a00 */
[----:B0-----:R-:W-:-:S04]  /*27e0*/  IADD3 R24, P0, PT, R7, UR4, RZ ;  /* 0x0000000407187c10 */ /* 0x001fc8000ff1e0ff */
[----:B------:R-:W-:-:S05]  /*27f0*/  IADD3.X R25, PT, PT, R9, UR5, RZ, P0, !PT ;  /* 0x0000000509197c10 */ /* 0x000fca00087fe4ff */
[----:B------:R-:W2:Y:S01]  /*2800*/  LDG.E R9, desc[UR6][R24.64+0x4] ;  /* 0x0000040618097981 */ /* 0x000ea2000c1e1900 */
[----:B------:R-:W0:Y:S01]  /*2810*/  MUFU.RCP R7, R16 ;  /* 0x0000001000077308 */ /* 0x000e220000001000 */
[----:B------:R-:W-:Y:S07]  /*2820*/  BSSY.RECONVERGENT B2, `(.L_x_39) ;  /* 0x000000e000027945 */ /* 0x000fee0003800200 */
[----:B------:R-:W1:Y:S01]  /*2830*/  FCHK P0, R13, R16 ;  /* 0x000000100d007302 */ /* 0x000e620000000000 */
[----:B0-----:R-:W-:-:S04]  /*2840*/  FFMA R0, -R16, R7, 1 ;  /* 0x3f80000010007423 */ /* 0x001fc80000000107 */
[----:B------:R-:W-:-:S04]  /*2850*/  FFMA R0, R7, R0, R7 ;  /* 0x0000000007007223 */ /* 0x000fc80000000007 */
[----:B------:R-:W-:-:S04]  /*2860*/  FFMA R17, R0, R13, RZ ;  /* 0x0000000d00117223 */ /* 0x000fc800000000ff */
[----:B------:R-:W-:-:S04]  /*2870*/  FFMA R2, -R16, R17, R13 ;  /* 0x0000001110027223 */ /* 0x000fc8000000010d */
[----:B------:R-:W-:Y:S01]  /*2880*/  FFMA R0, R0, R2, R17 ;  /* 0x0000000200007223 */ /* 0x000fe20000000011 */
[----:B--2---:R-:W-:-:S04]  /*2890*/  FADD R7, R12, -R9 ;  /* 0x800000090c077221 */ /* 0x004fc80000000000 */
[----:B------:R-:W-:Y:S01]  /*28a0*/  FFMA R7, R7, -R29, R12 ;  /* 0x8000001d07077223 */ /* 0x000fe2000000000c */
[----:B-1----:R-:W-:Y:S06]  /*28b0*/  @!P0 BRA `(.L_x_40) ;  /* 0x0000000000108947 */ /* 0x002fec0003800000 */
[----:B------:R-:W-:Y:S02]  /*28c0*/  MOV R0, R13 ;  /* 0x0000000d00007202 */ /* 0x000fe40000000f00 */
[----:B------:R-:W-:Y:S02]  /*28d0*/  MOV R45, R16 ;  /* 0x00000010002d7202 */ /* 0x000fe40000000f00 */
[----:B------:R-:W-:-:S07]  /*28e0*/  MOV R2, 0x2900 ;  /* 0x0000290000027802 */ /* 0x000fce0000000f00 */
[----:B------:R-:W-:Y:S05]  /*28f0*/  CALL.REL.NOINC `($__internal_1_$__cuda_sm3x_div_rn_noftz_f32_slowpath) ;  /* 0x0000000400b07944 */ /* 0x000fea0003c00000 */
.L_x_40:
[----:B------:R-:W-:Y:S05]  /*2900*/  BSYNC.RECONVERGENT B2 ;  /* 0x0000000000027941 */ /* 0x000fea0003800200 */
.L_x_39:
[----:B------:R-:W0:Y:S01]  /*2910*/  LDC.64 R16, c[0x0][0x3a8] ;  /* 0x0000ea00ff107b82 */ /* 0x000e220000000a00 */
[----:B------:R-:W1:Y:S01]  /*2920*/  LDCU.64 UR4, c[0x0][0x398] ;  /* 0x00007300ff0477ac */ /* 0x000e620008000a00 */
[----:B------:R-:W2:Y:S01]  /*2930*/  LDG.E R26, desc[UR6][R26.64+0x8] ;  /* 0x000008061a1a7981 */ /* 0x000ea2000c1e1900 */
[----:B------:R-:W3:Y:S05]  /*2940*/  LDCU.64 UR8, c[0x0][0x3a8] ;  /* 0x00007500ff0877ac */ /* 0x000eea0008000a00 */
[----:B------:R-:W4:Y:S01]  /*2950*/  LDC.64 R24, c[0x0][0x398] ;  /* 0x0000e600ff187b82 */ /* 0x000f220000000a00 */
[----:B-1----:R-:W-:Y:S02]  /*2960*/  IADD3 R30, P1, PT, R40, UR4, RZ ;  /* 0x00000004281e7c10 */ /* 0x002fe4000ff3e0ff */
[----:B---3--:R-:W-:Y:S01]  /*2970*/  IADD3 R28, P0, PT, R6, UR8, RZ ;  /* 0x00000008061c7c10 */ /* 0x008fe2000ff1e0ff */
[----:B0-----:R-:W-:Y:S01]  /*2980*/  IMAD.WIDE R16, R41, 0x4, R16 ;  /* 0x0000000429107825 */ /* 0x001fe200078e0210 */
[----:B------:R-:W-:-:S02]  /*2990*/  IADD3.X R31, PT, PT, R42, UR5, RZ, P1, !PT ;  /* 0x000000052a1f7c10 */ /* 0x000fc40008ffe4ff */
[----:B------:R-:W-:Y:S01]  /*29a0*/  IADD3.X R29, PT, PT, R8, UR9, RZ, P0, !PT ;  /* 0x00000009081d7c10 */ /* 0x000fe200087fe4ff */
[----:B------:R-:W0:Y:S02]  /*29b0*/  LDCU.128 UR8, c[0x0][0x380] ;  /* 0x00007000ff0877ac */ /* 0x000e240008000c00 */
[----:B------:R1:W3:Y:S01]  /*29c0*/  LDG.E R17, desc[UR6][R16.64] ;  /* 0x0000000610117981 */ /* 0x0002e2000c1e1900 */
[----:B----4-:R-:W-:-:S03]  /*29d0*/  IMAD.WIDE R24, R41, 0x4, R24 ;  /* 0x0000000429187825 */ /* 0x010fc600078e0218 */
[----:B------:R-:W4:Y:S04]  /*29e0*/  LDG.E R30, desc[UR6][R30.64+0x8] ;  /* 0x000008061e1e7981 */ /* 0x000f28000c1e1900 */
[----:B------:R-:W4:Y:S04]  /*29f0*/  LDG.E R25, desc[UR6][R24.64] ;  /* 0x0000000618197981 */ /* 0x000f28000c1e1900 */
[----:B------:R-:W5:Y:S01]  /*2a00*/  LDG.E R28, desc[UR6][R28.64+0x4] ;  /* 0x000004061c1c7981 */ /* 0x000f62000c1e1900 */
[----:B------:R-:W-:Y:S01]  /*2a10*/  FADD R13, R12, R12 ;  /* 0x0000000c0c0d7221 */ /* 0x000fe20000000000 */
[----:B------:R-:W-:-:S02]  /*2a20*/  SHF.L.U32 R8, R10, 0x2, RZ ;  /* 0x000000020a087819 */ /* 0x000fc400000006ff */
[----:B-1----:R-:W-:Y:S01]  /*2a30*/  SHF.L.U32 R16, R3, 0x2, RZ ;  /* 0x0000000203107819 */ /* 0x002fe200000006ff */
[----:B------:R-:W-:Y:S02]  /*2a40*/  IMAD.IADD R23, R10, 0x1, -R5 ;  /* 0x000000010a177824 */ /* 0x000fe400078e0a05 */
[----:B--2---:R-:W-:Y:S01]  /*2a50*/  FADD R6, -R13, R26 ;  /* 0x0000001a0d067221 */ /* 0x004fe20000000100 */
[----:B---3--:R-:W-:-:S04]  /*2a60*/  FADD R2, R12, -R17 ;  /* 0x800000110c027221 */ /* 0x008fc80000000000 */
[----:B------:R-:W-:Y:S01]  /*2a70*/  FFMA R7, R2, -R0, R7 ;  /* 0x8000000002077223 */ /* 0x000fe20000000007 */
[----:B----4-:R-:W-:Y:S01]  /*2a80*/  FADD R0, R30, -R25 ;  /* 0x800000191e007221 */ /* 0x010fe20000000000 */
[----:B-----5:R-:W-:-:S03]  /*2a90*/  FADD R2, R28, -R13 ;  /* 0x8000000d1c027221 */ /* 0x020fc60000000000 */
[----:B------:R-:W-:Y:S01]  /*2aa0*/  FFMA R0, R0, -R22, R7 ;  /* 0x8000001600007223 */ /* 0x000fe20000000007 */
[----:B------:R-:W-:Y:S01]  /*2ab0*/  FADD R9, R9, R2 ;  /* 0x0000000209097221 */ /* 0x000fe20000000000 */
[----:B------:R-:W-:Y:S01]  /*2ac0*/  FADD R17, R17, R6 ;  /* 0x0000000611117221 */ /* 0x000fe20000000000 */
[----:B0-----:R-:W-:Y:S02]  /*2ad0*/  IADD3 R2, P0, PT, R8, UR8, RZ ;  /* 0x0000000808027c10 */ /* 0x001fe4000ff1e0ff */
[----:B------:R-:W-:Y:S01]  /*2ae0*/  FFMA R0, R9, R21, R0 ;  /* 0x0000001509007223 */ /* 0x000fe20000000000 */
[----:B------:R-:W-:-:S03]  /*2af0*/  SHF.L.U64.HI R9, R10, 0x2, R11 ;  /* 0x000000020a097819 */ /* 0x000fc6000001020b */
[----:B------:R-:W-:Y:S01]  /*2b00*/  FFMA R21, R17, R19, R0 ;  /* 0x0000001311157223 */ /* 0x000fe20000000000 */
[----:B------:R-:W-:Y:S02]  /*2b10*/  SHF.R.U32.HI R0, RZ, 0x1e, R3 ;  /* 0x0000001eff007819 */ /* 0x000fe40000011603 */
[C---:B------:R-:W-:Y:S02]  /*2b20*/  IADD3.X R3, PT, PT, R9.reuse, UR9, RZ, P0, !PT ;  /* 0x0000000909037c10 */ /* 0x040fe400087fe4ff */
[----:B------:R-:W-:Y:S02]  /*2b30*/  IADD3 R8, P0, PT, R8, UR10, RZ ;  /* 0x0000000a08087c10 */ /* 0x000fe4000ff1e0ff */
[C---:B------:R-:W-:Y:S01]  /*2b40*/  IADD3 R10, P1, PT, R16.reuse, UR8, RZ ;  /* 0x00000008100a7c10 */ /* 0x040fe2000ff3e0ff */
[----:B------:R-:W-:Y:S01]  /*2b50*/  HFMA2 R25, -RZ, RZ, 1.875, 0 ;  /* 0x3f800000ff197431 */ /* 0x000fe200000001ff */
[----:B------:R-:W-:Y:S02]  /*2b60*/  IADD3 R16, P2, PT, R16, UR10, RZ ;  /* 0x0000000a10107c10 */ /* 0x000fe4000ff5e0ff */
[----:B------:R-:W-:Y:S01]  /*2b70*/  IADD3.X R9, PT, PT, R9, UR11, RZ, P0, !PT ;  /* 0x0000000b09097c10 */ /* 0x000fe200087fe4ff */
[----:B------:R-:W-:Y:S01]  /*2b80*/  IMAD.WIDE R6, R4, 0x4, R2 ;  /* 0x0000000404067825 */ /* 0x000fe200078e0202 */
[----:B------:R-:W-:-:S02]  /*2b90*/  IADD3.X R11, PT, PT, R0, UR9, RZ, P1, !PT ;  /* 0x00000009000b7c10 */ /* 0x000fc40008ffe4ff */
[----:B------:R-:W-:Y:S01]  /*2ba0*/  IADD3.X R17, PT, PT, R0, UR11, RZ, P2, !PT ;  /* 0x0000000b00117c10 */ /* 0x000fe200097fe4ff */
[----:B------:R-:W-:Y:S01]  /*2bb0*/  IMAD.WIDE R4, R4, 0x4, R8 ;  /* 0x0000000404047825 */ /* 0x000fe200078e0208 */
[----:B------:R-:W-:Y:S03]  /*2bc0*/  STG.E desc[UR6][R14.64+0x4], R21 ;  /* 0x000004150e007986 */ /* 0x000fe6000c101906 */
[C---:B------:R-:W-:Y:S01]  /*2bd0*/  IMAD.WIDE R12, R23.reuse, 0x4, R10 ;  /* 0x00000004170c7825 */ /* 0x040fe200078e020a */
[----:B------:R-:W-:Y:S03]  /*2be0*/  STG.E desc[UR6][R2.64], RZ ;  /* 0x000000ff02007986 */ /* 0x000fe6000c101906 */
[----:B------:R-:W-:Y:S01]  /*2bf0*/  IMAD.WIDE R18, R23, 0x4, R16 ;  /* 0x0000000417127825 */ /* 0x000fe200078e0210 */
[----:B------:R-:W-:Y:S04]  /*2c00*/  STG.E desc[UR6][R6.64], R25 ;  /* 0x0000001906007986 */ /* 0x000fe8000c101906 */
[----:B------:R-:W-:Y:S04]  /*2c10*/  STG.E desc[UR6][R8.64], RZ ;  /* 0x000000ff08007986 */ /* 0x000fe8000c101906 */
[----:B------:R-:W-:Y:S04]  /*2c20*/  STG.E desc[UR6][R4.64], RZ ;  /* 0x000000ff04007986 */ /* 0x000fe8000c101906 */
[----:B------:R-:W-:Y:S04]  /*2c30*/  STG.E desc[UR6][R10.64+0x4], RZ ;  /* 0x000004ff0a007986 */ /* 0x000fe8000c101906 */
[----:B------:R-:W-:Y:S04]  /*2c40*/  STG.E desc[UR6][R12.64+0x4], RZ ;  /* 0x000004ff0c007986 */ /* 0x000fe8000c101906 */
[----:B------:R-:W-:Y:S04]  /*2c50*/  STG.E desc[UR6][R16.64+0x4], RZ ;  /* 0x000004ff10007986 */ /* 0x000fe8000c101906 */
[----:B------:R-:W-:Y:S01]  /*2c60*/  STG.E desc[UR6][R18.64+0x4], RZ ;  /* 0x000004ff12007986 */ /* 0x000fe2000c101906 */
[----:B------:R-:W-:Y:S05]  /*2c70*/  EXIT ;  /* 0x000000000000794d */ /* 0x000fea0003800000 */
        .weak           $__internal_0_$__cuda_sm20_rcp_rn_f32_slowpath
        .type           $__internal_0_$__cuda_sm20_rcp_rn_f32_slowpath,@function
        .size           $__internal_0_$__cuda_sm20_rcp_rn_f32_slowpath,($__internal_1_$__cuda_sm3x_div_rn_noftz_f32_slowpath - $__internal_0_$__cuda_sm20_rcp_rn_f32_slowpath)
$__internal_0_$__cuda_sm20_rcp_rn_f32_slowpath:
[----:B------:R-:W0:Y:S02]  /*2c80*/  LDC R0, c[0x0][0x3cc] ;  /* 0x0000f300ff007b82 */ /* 0x000e240000000800 */
[----:B0-----:R-:W-:-:S04]  /*2c90*/  SHF.L.U32 R6, R0, 0x1, RZ ;  /* 0x0000000100067819 */ /* 0x001fc800000006ff */
[----:B------:R-:W-:-:S04]  /*2ca0*/  SHF.R.U32.HI R2, RZ, 0x18, R6 ;  /* 0x00000018ff027819 */ /* 0x000fc80000011606 */
[----:B------:R-:W-:-:S13]  /*2cb0*/  ISETP.NE.U32.AND P0, PT, R2, RZ, PT ;  /* 0x000000ff0200720c */ /* 0x000fda0003f05070 */
[----:B------:R-:W-:Y:S05]  /*2cc0*/  @P0 BRA `(.L_x_41) ;  /* 0x0000000000280947 */ /* 0x000fea0003800000 */
[----:B------:R-:W-:-:S13]  /*2cd0*/  ISETP.NE.AND P0, PT, R6, RZ, PT ;  /* 0x000000ff0600720c */ /* 0x000fda0003f05270 */
[----:B------:R0:W1:Y:S01]  /*2ce0*/  @!P0 MUFU.RCP R2, R0 ;  /* 0x0000000000028308 */ /* 0x0000620000001000 */
[----:B------:R-:W-:Y:S05]  /*2cf0*/  @!P0 BRA `(.L_x_42) ;  /* 0x0000000000a48947 */ /* 0x000fea0003800000 */
[----:B------:R-:W-:-:S04]  /*2d00*/  FFMA R6, R0, 1.84467440737095516160e+19, RZ ;  /* 0x5f80000000067823 */ /* 0x000fc800000000ff */
[----:B------:R-:W0:Y:S02]  /*2d10*/  MUFU.RCP R7, R6 ;  /* 0x0000000600077308 */ /* 0x000e240000001000 */
[----:B0-----:R-:W-:-:S04]  /*2d20*/  FFMA R0, R6, R7, -1 ;  /* 0xbf80000006007423 */ /* 0x001fc80000000007 */
[----:B------:R-:W-:-:S04]  /*2d30*/  FADD.FTZ R0, -R0, -RZ ;  /* 0x800000ff00007221 */ /* 0x000fc80000010100 */
[----:B------:R-:W-:-:S04]  /*2d40*/  FFMA R0, R7, R0, R7 ;  /* 0x0000000007007223 */ /* 0x000fc80000000007 */
[----:B-1----:R-:W-:Y:S01]  /*2d50*/  FFMA R2, R0, 1.84467440737095516160e+19, RZ ;  /* 0x5f80000000027823 */ /* 0x002fe200000000ff */
[----:B------:R-:W-:Y:S06]  /*2d60*/  BRA `(.L_x_42) ;  /* 0x0000000000887947 */ /* 0x000fec0003800000 */
.L_x_41:
[----:B------:R-:W-:-:S05]  /*2d70*/  VIADD R6, R2, 0xffffff03 ;  /* 0xffffff0302067836 */ /* 0x000fca0000000000 */
[----:B------:R-:W-:-:S13]  /*2d80*/  ISETP.GT.U32.AND P0, PT, R6, 0x1, PT ;  /* 0x000000010600780c */ /* 0x000fda0003f04070 */
[----:B------:R-:W-:Y:S05]  /*2d90*/  @P0 BRA `(.L_x_43) ;  /* 0x0000000000780947 */ /* 0x000fea0003800000 */
[----:B------:R-:W-:Y:S01]  /*2da0*/  LOP3.LUT R7, R0, 0x7fffff, RZ, 0xc0, !PT ;  /* 0x007fffff00077812 */ /* 0x000fe200078ec0ff */
[----:B------:R-:W-:Y:S01]  /*2db0*/  VIADD R2, R2, 0xffffff04 ;  /* 0xffffff0402027836 */ /* 0x000fe20000000000 */
[----:B------:R-:W-:Y:S02]  /*2dc0*/  MOV R15, 0x3 ;  /* 0x00000003000f7802 */ /* 0x000fe40000000f00 */
[----:B------:R-:W-:Y:S02]  /*2dd0*/  LOP3.LUT R7, R7, 0x3f800000, RZ, 0xfc, !PT ;  /* 0x3f80000007077812 */ /* 0x000fe400078efcff */
[----:B------:R-:W-:Y:S02]  /*2de0*/  SHF.L.U32 R14, R15, R6, RZ ;  /* 0x000000060f0e7219 */ /* 0x000fe400000006ff */
[----:B------:R-:W0:Y:S02]  /*2df0*/  MUFU.RCP R8, R7 ;  /* 0x0000000700087308 */ /* 0x000e240000001000 */
[----:B0-----:R-:W-:-:S04]  /*2e00*/  FFMA R9, R7, R8, -1 ;  /* 0xbf80000007097423 */ /* 0x001fc80000000008 */
[----:B------:R-:W-:-:S04]  /*2e10*/  FADD.FTZ R9, -R9, -RZ ;  /* 0x800000ff09097221 */ /* 0x000fc80000010100 */
[CCC-:B------:R-:W-:Y:S01]  /*2e20*/  FFMA.RM R11, R8.reuse, R9.reuse, R8.reuse ;  /* 0x00000009080b7223 */ /* 0x1c0fe20000004008 */
[----:B------:R-:W-:-:S04]  /*2e30*/  FFMA.RP R12, R8, R9, R8 ;  /* 0x00000009080c7223 */ /* 0x000fc80000008008 */
[C---:B------:R-:W-:Y:S02]  /*2e40*/  LOP3.LUT R8, R11.reuse, 0x7fffff, RZ, 0xc0, !PT ;  /* 0x007fffff0b087812 */ /* 0x040fe400078ec0ff */
[----:B------:R-:W-:Y:S02]  /*2e50*/  FSETP.NEU.FTZ.AND P0, PT, R11, R12, PT ;  /* 0x0000000c0b00720b */ /* 0x000fe40003f1d000 */
[----:B------:R-:W-:Y:S02]  /*2e60*/  LOP3.LUT R9, R8, 0x800000, RZ, 0xfc, !PT ;  /* 0x0080000008097812 */ /* 0x000fe400078efcff */
[----:B------:R-:W-:Y:S02]  /*2e70*/  SEL R8, RZ, 0xffffffff, !P0 ;  /* 0xffffffffff087807 */ /* 0x000fe40004000000 */
[----:B------:R-:W-:Y:S02]  /*2e80*/  LOP3.LUT R7, R14, R9, RZ, 0xc0, !PT ;  /* 0x000000090e077212 */ /* 0x000fe400078ec0ff */
[----:B------:R-:W-:-:S02]  /*2e90*/  IADD3 R8, PT, PT, -R8, RZ, RZ ;  /* 0x000000ff08087210 */ /* 0x000fc40007ffe1ff */
[-C--:B------:R-:W-:Y:S02]  /*2ea0*/  SHF.R.U32.HI R7, RZ, R6.reuse, R7 ;  /* 0x00000006ff077219 */ /* 0x080fe40000011607 */
[--C-:B------:R-:W-:Y:S02]  /*2eb0*/  LOP3.LUT P1, RZ, R8, R6, R9.reuse, 0xf8, !PT ;  /* 0x0000000608ff7212 */ /* 0x100fe4000782f809 */
[C---:B------:R-:W-:Y:S02]  /*2ec0*/  LOP3.LUT P0, RZ, R7.reuse, 0x1, RZ, 0xc0, !PT ;  /* 0x0000000107ff7812 */ /* 0x040fe4000780c0ff */
[----:B------:R-:W-:Y:S02]  /*2ed0*/  LOP3.LUT P2, RZ, R7, 0x2, RZ, 0xc0, !PT ;  /* 0x0000000207ff7812 */ /* 0x000fe4000784c0ff */
[----:B------:R-:W-:Y:S02]  /*2ee0*/  SHF.R.U32.HI R9, RZ, R2, R9 ;  /* 0x00000002ff097219 */ /* 0x000fe40000011609 */
[----:B------:R-:W-:-:S02]  /*2ef0*/  PLOP3.LUT P0, PT, P0, P1, P2, 0xe0, 0x0 ;  /* 0x000000000000781c */ /* 0x000fc40000703c20 */
[----:B------:R-:W-:Y:S02]  /*2f00*/  LOP3.LUT P1, RZ, R0, 0x7fffff, RZ, 0xc0, !PT ;  /* 0x007fffff00ff7812 */ /* 0x000fe4000782c0ff */
[----:B------:R-:W-:-:S04]  /*2f10*/  SEL R6, RZ, 0x1, !P0 ;  /* 0x00000001ff067807 */ /* 0x000fc80004000000 */
[----:B------:R-:W-:-:S04]  /*2f20*/  IADD3 R6, PT, PT, -R6, RZ, RZ ;  /* 0x000000ff06067210 */ /* 0x000fc80007ffe1ff */
[----:B------:R-:W-:-:S13]  /*2f30*/  ISETP.GE.AND P0, PT, R6, RZ, PT ;  /* 0x000000ff0600720c */ /* 0x000fda0003f06270 */
[----:B------:R-:W-:-:S04]  /*2f40*/  @!P0 IADD3 R9, PT, PT, R9, 0x1, RZ ;  /* 0x0000000109098810 */ /* 0x000fc80007ffe0ff */
[----:B------:R-:W-:-:S04]  /*2f50*/  @!P1 SHF.L.U32 R9, R9, 0x1, RZ ;  /* 0x0000000109099819 */ /* 0x000fc800000006ff */
[----:B------:R-:W-:Y:S01]  /*2f60*/  LOP3.LUT R2, R9, 0x80000000, R0, 0xf8, !PT ;  /* 0x8000000009027812 */ /* 0x000fe200078ef800 */
[----:B------:R-:W-:Y:S06]  /*2f70*/  BRA `(.L_x_42) ;  /* 0x0000000000047947 */ /* 0x000fec0003800000 */
.L_x_43:
[----:B------:R2:W3:Y:S02]  /*2f80*/  MUFU.RCP R2, R0 ;  /* 0x0000000000027308 */ /* 0x0004e40000001000 */
.L_x_42:
[----:B------:R-:W-:Y:S01]  /*2f90*/  MOV R6, R13 ;  /* 0x0000000d00067202 */ /* 0x000fe20000000f00 */
[----:B------:R-:W-:-:S04]  /*2fa0*/  IMAD.MOV.U32 R7, RZ, RZ, 0x0 ;  /* 0x00000000ff077424 */ /* 0x000fc800078e00ff */
[----:B0123--:R-:W-:Y:S05]  /*2fb0*/  RET.REL.NODEC R6 `(_Z6cavityPfS_S_S_S_S_S_iiiiifif) ;  /* 0xffffffd006107950 */ /* 0x00ffea0003c3ffff */
        .weak           $__internal_1_$__cuda_sm3x_div_rn_noftz_f32_slowpath
        .type           $__internal_1_$__cuda_sm3x_div_rn_noftz_f32_slowpath,@function
        .size           $__internal_1_$__cuda_sm3x_div_rn_noftz_f32_slowpath,(.L_x_57 - $__internal_1_$__cuda_sm3x_div_rn_noftz_f32_slowpath)
$__internal_1_$__cuda_sm3x_div_rn_noftz_f32_slowpath:
[----:B------:R-:W-:Y:S01]  /*2fc0*/  SHF.R.U32.HI R46, RZ, 0x17, R45 ;  /* 0x00000017ff2e7819 */ /* 0x000fe2000001162d */
[----:B------:R-:W-:Y:S01]  /*2fd0*/  BSSY.RECONVERGENT B0, `(.L_x_44) ;  /* 0x0000064000007945 */ /* 0x000fe20003800200 */
[----:B------:R-:W-:Y:S02]  /*2fe0*/  SHF.R.U32.HI R48, RZ, 0x17, R0 ;  /* 0x00000017ff307819 */ /* 0x000fe40000011600 */
[----:B------:R-:W-:Y:S02]  /*2ff0*/  LOP3.LUT R46, R46, 0xff, RZ, 0xc0, !PT ;  /* 0x000000ff2e2e7812 */ /* 0x000fe400078ec0ff */
[----:B------:R-:W-:Y:S02]  /*3000*/  LOP3.LUT R48, R48, 0xff, RZ, 0xc0, !PT ;  /* 0x000000ff30307812 */ /* 0x000fe400078ec0ff */
[----:B------:R-:W-:Y:S02]  /*3010*/  IADD3 R49, PT, PT, R46, -0x1, RZ ;  /* 0xffffffff2e317810 */ /* 0x000fe40007ffe0ff */
[----:B------:R-:W-:-:S02]  /*3020*/  IADD3 R50, PT, PT, R48, -0x1, RZ ;  /* 0xffffffff30327810 */ /* 0x000fc40007ffe0ff */
[----:B------:R-:W-:Y:S02]  /*3030*/  ISETP.GT.U32.AND P0, PT, R49, 0xfd, PT ;  /* 0x000000fd3100780c */ /* 0x000fe40003f04070 */
[----:B------:R-:W-:Y:S02]  /*3040*/  MOV R51, R45 ;  /* 0x0000002d00337202 */ /* 0x000fe40000000f00 */
[----:B------:R-:W-:-:S13]  /*3050*/  ISETP.GT.U32.OR P0, PT, R50, 0xfd, P0 ;  /* 0x000000fd3200780c */ /* 0x000fda0000704470 */
[----:B------:R-:W-:Y:S01]  /*3060*/  @!P0 MOV R47, RZ ;  /* 0x000000ff002f8202 */ /* 0x000fe20000000f00 */
[----:B------:R-:W-:Y:S06]  /*3070*/  @!P0 BRA `(.L_x_45) ;  /* 0x00000000005c8947 */ /* 0x000fec0003800000 */
[----:B------:R-:W-:Y:S02]  /*3080*/  FSETP.GTU.FTZ.AND P0, PT, |R0|, +INF , PT ;  /* 0x7f8000000000780b */ /* 0x000fe40003f1c200 */
[----:B------:R-:W-:-:S04]  /*3090*/  FSETP.GTU.FTZ.AND P1, PT, |R45|, +INF , PT ;  /* 0x7f8000002d00780b */ /* 0x000fc80003f3c200 */
[----:B------:R-:W-:-:S13]  /*30a0*/  PLOP3.LUT P0, PT, P0, P1, PT, 0xf8, 0x8f ;  /* 0x00000000008f781c */ /* 0x000fda0000703f70 */
[----:B------:R-:W-:Y:S05]  /*30b0*/  @P0 BRA `(.L_x_46) ;  /* 0x0000000400500947 */ /* 0x000fea0003800000 */
[----:B------:R-:W-:-:S13]  /*30c0*/  LOP3.LUT P0, RZ, R51, 0x7fffffff, R0, 0xc8, !PT ;  /* 0x7fffffff33ff7812 */ /* 0x000fda000780c800 */
[----:B------:R-:W-:Y:S05]  /*30d0*/  @!P0 BRA `(.L_x_47) ;  /* 0x0000000400408947 */ /* 0x000fea0003800000 */
[C---:B------:R-:W-:Y:S02]  /*30e0*/  FSETP.NEU.FTZ.AND P1, PT, |R0|.reuse, +INF , PT ;  /* 0x7f8000000000780b */ /* 0x040fe40003f3d200 */
[----:B------:R-:W-:Y:S02]  /*30f0*/  FSETP.NEU.FTZ.AND P2, PT, |R45|, +INF , PT ;  /* 0x7f8000002d00780b */ /* 0x000fe40003f5d200 */
[----:B------:R-:W-:-:S11]  /*3100*/  FSETP.NEU.FTZ.AND P0, PT, |R0|, +INF , PT ;  /* 0x7f8000000000780b */ /* 0x000fd60003f1d200 */
[----:B------:R-:W-:Y:S05]  /*3110*/  @!P2 BRA !P1, `(.L_x_47) ;  /* 0x000000040030a947 */ /* 0x000fea0004800000 */
[----:B------:R-:W-:-:S04]  /*3120*/  LOP3.LUT P1, RZ, R0, 0x7fffffff, RZ, 0xc0, !PT ;  /* 0x7fffffff00ff7812 */ /* 0x000fc8000782c0ff */
[----:B------:R-:W-:-:S13]  /*3130*/  PLOP3.LUT P1, PT, P2, P1, PT, 0x2f, 0xf2 ;  /* 0x0000000000f2781c */ /* 0x000fda0001722577 */
[----:B------:R-:W-:Y:S05]  /*3140*/  @P1 BRA `(.L_x_48) ;  /* 0x00000004001c1947 */ /* 0x000fea0003800000 */
[----:B------:R-:W-:-:S04]  /*3150*/  LOP3.LUT P1, RZ, R51, 0x7fffffff, RZ, 0xc0, !PT ;  /* 0x7fffffff33ff7812 */ /* 0x000fc8000782c0ff */
[----:B------:R-:W-:-:S13]  /*3160*/  PLOP3.LUT P0, PT, P0, P1, PT, 0x2f, 0xf2 ;  /* 0x0000000000f2781c */ /* 0x000fda0000702577 */
[----:B------:R-:W-:Y:S05]  /*3170*/  @P0 BRA `(.L_x_49) ;  /* 0x0000000400040947 */ /* 0x000fea0003800000 */
[----:B------:R-:W-:Y:S02]  /*3180*/  ISETP.GE.AND P0, PT, R50, RZ, PT ;  /* 0x000000ff3200720c */ /* 0x000fe40003f06270 */
[----:B------:R-:W-:-:S11]  /*3190*/  ISETP.GE.AND P1, PT, R49, RZ, PT ;  /* 0x000000ff3100720c */ /* 0x000fd60003f26270 */
[----:B------:R-:W-:Y:S01]  /*31a0*/  @P0 IMAD.MOV.U32 R47, RZ, RZ, RZ ;  /* 0x000000ffff2f0224 */ /* 0x000fe200078e00ff */
[----:B------:R-:W-:Y:S01]  /*31b0*/  @!P0 MOV R47, 0xffffffc0 ;  /* 0xffffffc0002f8802 */ /* 0x000fe20000000f00 */
[----:B------:R-:W-:Y:S01]  /*31c0*/  @!P0 FFMA R0, R0, 1.84467440737095516160e+19, RZ ;  /* 0x5f80000000008823 */ /* 0x000fe200000000ff */
[----:B------:R-:W-:Y:S02]  /*31d0*/  @!P1 FFMA R51, R45, 1.84467440737095516160e+19, RZ ;  /* 0x5f8000002d339823 */ /* 0x000fe400000000ff */
[----:B------:R-:W-:-:S07]  /*31e0*/  @!P1 IADD3 R47, PT, PT, R47, 0x40, RZ ;  /* 0x000000402f2f9810 */ /* 0x000fce0007ffe0ff */
.L_x_45:
[----:B------:R-:W-:Y:S01]  /*31f0*/  LEA R49, R46, 0xc0800000, 0x17 ;  /* 0xc08000002e317811 */ /* 0x000fe200078eb8ff */
[----:B------:R-:W-:Y:S01]  /*3200*/  BSSY.RECONVERGENT B1, `(.L_x_50) ;  /* 0x0000036000017945 */ /* 0x000fe20003800200 */
[----:B------:R-:W-:Y:S02]  /*3210*/  IADD3 R48, PT, PT, R48, -0x7f, RZ ;  /* 0xffffff8130307810 */ /* 0x000fe40007ffe0ff */
[----:B------:R-:W-:Y:S02]  /*3220*/  IADD3 R49, PT, PT, -R49, R51, RZ ;  /* 0x0000003331317210 */ /* 0x000fe40007ffe1ff */
[C---:B------:R-:W-:Y:S01]  /*3230*/  IADD3 R46, PT, PT, R48.reuse, 0x7f, -R46 ;  /* 0x0000007f302e7810 */ /* 0x040fe20007ffe82e */
[----:B------:R-:W-:Y:S01]  /*3240*/  IMAD R0, R48, -0x800000, R0 ;  /* 0xff80000030007824 */ /* 0x000fe200078e0200 */
[----:B------:R0:W1:Y:S02]  /*3250*/  MUFU.RCP R50, R49 ;  /* 0x0000003100327308 */ /* 0x0000640000001000 */
[----:B0-----:R-:W-:-:S04]  /*3260*/  FADD.FTZ R49, -R49, -RZ ;  /* 0x800000ff31317221 */ /* 0x001fc80000010100 */
[----:B-1----:R-:W-:-:S04]  /*3270*/  FFMA R51, R50, R49, 1 ;  /* 0x3f80000032337423 */ /* 0x002fc80000000031 */
[----:B------:R-:W-:-:S04]  /*3280*/  FFMA R50, R50, R51, R50 ;  /* 0x0000003332327223 */ /* 0x000fc80000000032 */
[----:B------:R-:W-:-:S04]  /*3290*/  FFMA R48, R0, R50, RZ ;  /* 0x0000003200307223 */ /* 0x000fc800000000ff */
[----:B------:R-:W-:-:S04]  /*32a0*/  FFMA R51, R49, R48, R0 ;  /* 0x0000003031337223 */ /* 0x000fc80000000000 */
[----:B------:R-:W-:Y:S01]  /*32b0*/  FFMA R51, R50, R51, R48 ;  /* 0x0000003332337223 */ /* 0x000fe20000000030 */
[----:B------:R-:W-:-:S03]  /*32c0*/  IMAD.IADD R48, R46, 0x1, R47 ;  /* 0x000000012e307824 */ /* 0x000fc600078e022f */
[----:B------:R-:W-:-:S04]  /*32d0*/  FFMA R0, R49, R51, R0 ;  /* 0x0000003331007223 */ /* 0x000fc80000000000 */
[----:B------:R-:W-:-:S05]  /*32e0*/  FFMA R46, R50, R0, R51 ;  /* 0x00000000322e7223 */ /* 0x000fca0000000033 */
[----:B------:R-:W-:-:S04]  /*32f0*/  SHF.R.U32.HI R47, RZ, 0x17, R46 ;  /* 0x00000017ff2f7819 */ /* 0x000fc8000001162e */
[----:B------:R-:W-:-:S04]  /*3300*/  LOP3.LUT R47, R47, 0xff, RZ, 0xc0, !PT ;  /* 0x000000ff2f2f7812 */ /* 0x000fc800078ec0ff */
[----:B------:R-:W-:-:S04]  /*3310*/  IADD3 R47, PT, PT, R47, R48, RZ ;  /* 0x000000302f2f7210 */ /* 0x000fc80007ffe0ff */
[----:B------:R-:W-:-:S04]  /*3320*/  IADD3 R49, PT, PT, R47, -0x1, RZ ;  /* 0xffffffff2f317810 */ /* 0x000fc80007ffe0ff */
[----:B------:R-:W-:-:S13]  /*3330*/  ISETP.GE.U32.AND P0, PT, R49, 0xfe, PT ;  /* 0x000000fe3100780c */ /* 0x000fda0003f06070 */
[----:B------:R-:W-:Y:S05]  /*3340*/  @!P0 BRA `(.L_x_51) ;  /* 0x0000000000808947 */ /* 0x000fea0003800000 */
[----:B------:R-:W-:-:S13]  /*3350*/  ISETP.GT.AND P0, PT, R47, 0xfe, PT ;  /* 0x000000fe2f00780c */ /* 0x000fda0003f04270 */
[----:B------:R-:W-:Y:S05]  /*3360*/  @P0 BRA `(.L_x_52) ;  /* 0x00000000006c0947 */ /* 0x000fea0003800000 */
[----:B------:R-:W-:-:S13]  /*3370*/  ISETP.GE.AND P0, PT, R47, 0x1, PT ;  /* 0x000000012f00780c */ /* 0x000fda0003f06270 */
[----:B------:R-:W-:Y:S05]  /*3380*/  @P0 BRA `(.L_x_53) ;  /* 0x0000000000740947 */ /* 0x000fea0003800000 */
[----:B------:R-:W-:Y:S02]  /*3390*/  ISETP.GE.AND P0, PT, R47, -0x18, PT ;  /* 0xffffffe82f00780c */ /* 0x000fe40003f06270 */
[----:B------:R-:W-:-:S11]  /*33a0*/  LOP3.LUT R46, R46, 0x80000000, RZ, 0xc0, !PT ;  /* 0x800000002e2e7812 */ /* 0x000fd600078ec0ff */
[----:B------:R-:W-:Y:S05]  /*33b0*/  @!P0 BRA `(.L_x_53) ;  /* 0x0000000000688947 */ /* 0x000fea0003800000 */
[CCC-:B------:R-:W-:Y:S01]  /*33c0*/  FFMA.RP R48, R50.reuse, R0.reuse, R51.reuse ;  /* 0x0000000032307223 */ /* 0x1c0fe20000008033 */
[CCC-:B------:R-:W-:Y:S01]  /*33d0*/  FFMA.RM R49, R50.reuse, R0.reuse, R51.reuse ;  /* 0x0000000032317223 */ /* 0x1c0fe20000004033 */
[----:B------:R-:W-:Y:S01]  /*33e0*/  FFMA.RZ R0, R50, R0, R51 ;  /* 0x0000000032007223 */ /* 0x000fe2000000c033 */
[C---:B------:R-:W-:Y:S02]  /*33f0*/  ISETP.NE.AND P2, PT, R47.reuse, RZ, PT ;  /* 0x000000ff2f00720c */ /* 0x040fe40003f45270 */
[----:B------:R-:W-:Y:S02]  /*3400*/  ISETP.NE.AND P1, PT, R47, RZ, PT ;  /* 0x000000ff2f00720c */ /* 0x000fe40003f25270 */
[----:B------:R-:W-:Y:S02]  /*3410*/  LOP3.LUT R0, R0, 0x7fffff, RZ, 0xc0, !PT ;  /* 0x007fffff00007812 */ /* 0x000fe400078ec0ff */
[----:B------:R-:W-:Y:S02]  /*3420*/  FSETP.NEU.FTZ.AND P0, PT, R48, R49, PT ;  /* 0x000000313000720b */ /* 0x000fe40003f1d000 */
[----:B------:R-:W-:-:S02]  /*3430*/  LOP3.LUT R0, R0, 0x800000, RZ, 0xfc, !PT ;  /* 0x0080000000007812 */ /* 0x000fc400078efcff */
[C---:B------:R-:W-:Y:S02]  /*3440*/  IADD3 R48, PT, PT, R47.reuse, 0x20, RZ ;  /* 0x000000202f307810 */ /* 0x040fe40007ffe0ff */
[----:B------:R-:W-:Y:S02]  /*3450*/  IADD3 R47, PT, PT, -R47, RZ, RZ ;  /* 0x000000ff2f2f7210 */ /* 0x000fe40007ffe1ff */
[----:B------:R-:W-:Y:S02]  /*3460*/  SHF.L.U32 R48, R0, R48, RZ ;  /* 0x0000003000307219 */ /* 0x000fe400000006ff */
[----:B------:R-:W-:Y:S02]  /*3470*/  SEL R47, R47, RZ, P2 ;  /* 0x000000ff2f2f7207 */ /* 0x000fe40001000000 */
[----:B------:R-:W-:Y:S02]  /*3480*/  ISETP.NE.AND P1, PT, R48, RZ, P1 ;  /* 0x000000ff3000720c */ /* 0x000fe40000f25270 */
[----:B------:R-:W-:-:S02]  /*3490*/  SHF.R.U32.HI R48, RZ, R47, R0 ;  /* 0x0000002fff307219 */ /* 0x000fc40000011600 */
[----:B------:R-:W-:Y:S02]  /*34a0*/  PLOP3.LUT P0, PT, P0, P1, PT, 0xf8, 0x8f ;  /* 0x00000000008f781c */ /* 0x000fe40000703f70 */
[----:B------:R-:W-:Y:S02]  /*34b0*/  SHF.R.U32.HI R47, RZ, 0x1, R48 ;  /* 0x00000001ff2f7819 */ /* 0x000fe40000011630 */
[----:B------:R-:W-:-:S04]  /*34c0*/  SEL R0, RZ, 0x1, !P0 ;  /* 0x00000001ff007807 */ /* 0x000fc80004000000 */
[----:B------:R-:W-:-:S04]  /*34d0*/  LOP3.LUT R0, R0, 0x1, R47, 0xf8, !PT ;  /* 0x0000000100007812 */ /* 0x000fc800078ef82f */
[----:B------:R-:W-:-:S05]  /*34e0*/  LOP3.LUT R0, R0, R48, RZ, 0xc0, !PT ;  /* 0x0000003000007212 */ /* 0x000fca00078ec0ff */
[----:B------:R-:W-:-:S05]  /*34f0*/  IMAD.IADD R0, R47, 0x1, R0 ;  /* 0x000000012f007824 */ /* 0x000fca00078e0200 */
[----:B------:R-:W-:Y:S01]  /*3500*/  LOP3.LUT R46, R0, R46, RZ, 0xfc, !PT ;  /* 0x0000002e002e7212 */ /* 0x000fe200078efcff */
[----:B------:R-:W-:Y:S06]  /*3510*/  BRA `(.L_x_53) ;  /* 0x0000000000107947 */ /* 0x000fec0003800000 */
.L_x_52:
[----:B------:R-:W-:-:S04]  /*3520*/  LOP3.LUT R46, R46, 0x80000000, RZ, 0xc0, !PT ;  /* 0x800000002e2e7812 */ /* 0x000fc800078ec0ff */
[----:B------:R-:W-:Y:S01]  /*3530*/  LOP3.LUT R46, R46, 0x7f800000, RZ, 0xfc, !PT ;  /* 0x7f8000002e2e7812 */ /* 0x000fe200078efcff */
[----:B------:R-:W-:Y:S06]  /*3540*/  BRA `(.L_x_53) ;  /* 0x0000000000047947 */ /* 0x000fec0003800000 */
.L_x_51:
[----:B------:R-:W-:-:S07]  /*3550*/  LEA R46, R48, R46, 0x17 ;  /* 0x0000002e302e7211 */ /* 0x000fce00078eb8ff */
.L_x_53:
[----:B------:R-:W-:Y:S05]  /*3560*/  BSYNC.RECONVERGENT B1 ;  /* 0x0000000000017941 */ /* 0x000fea0003800200 */
.L_x_50:
[----:B------:R-:W-:Y:S01]  /*3570*/  MOV R0, R46 ;  /* 0x0000002e00007202 */ /* 0x000fe20000000f00 */
[----:B------:R-:W-:Y:S06]  /*3580*/  BRA `(.L_x_54) ;  /* 0x0000000000207947 */ /* 0x000fec0003800000 */
.L_x_49:
[----:B------:R-:W-:-:S04]  /*3590*/  LOP3.LUT R0, R51, 0x80000000, R0, 0x48, !PT ;  /* 0x8000000033007812 */ /* 0x000fc800078e4800 */
[----:B------:R-:W-:Y:S01]  /*35a0*/  LOP3.LUT R0, R0, 0x7f800000, RZ, 0xfc, !PT ;  /* 0x7f80000000007812 */ /* 0x000fe200078efcff */
[----:B------:R-:W-:Y:S06]  /*35b0*/  BRA `(.L_x_54) ;  /* 0x0000000000147947 */ /* 0x000fec0003800000 */
.L_x_48:
[----:B------:R-:W-:Y:S01]  /*35c0*/  LOP3.LUT R0, R51, 0x80000000, R0, 0x48, !PT ;  /* 0x8000000033007812 */ /* 0x000fe200078e4800 */
[----:B------:R-:W-:Y:S06]  /*35d0*/  BRA `(.L_x_54) ;  /* 0x00000000000c7947 */ /* 0x000fec0003800000 */
.L_x_47:
[----:B------:R-:W0:Y:S01]  /*35e0*/  MUFU.RSQ R0, -QNAN ;  /* 0xffc0000000007908 */ /* 0x000e220000001400 */
[----:B------:R-:W-:Y:S05]  /*35f0*/  BRA `(.L_x_54) ;  /* 0x0000000000047947 */ /* 0x000fea0003800000 */
.L_x_46:
[----:B------:R-:W-:-:S07]  /*3600*/  FADD.FTZ R0, R0, R45 ;  /* 0x0000002d00007221 */ /* 0x000fce0000010000 */
.L_x_54:
[----:B------:R-:W-:Y:S05]  /*3610*/  BSYNC.RECONVERGENT B0 ;  /* 0x0000000000007941 */ /* 0x000fea0003800200 */
.L_x_44:
[----:B------:R-:W-:Y:S01]  /*3620*/  HFMA2 R47, -RZ, RZ, 0, 0 ;  /* 0x00000000ff2f7431 */ /* 0x000fe200000001ff */
[----:B------:R-:W-:-:S04]  /*3630*/  MOV R46, R2 ;  /* 0x00000002002e7202 */ /* 0x000fc80000000f00 */
[----:B0-----:R-:W-:Y:S05]  /*3640*/  RET.REL.NODEC R46 `(_Z6cavityPfS_S_S_S_S_S_iiiiifif) ;  /* 0xffffffc82e6c7950 */ /* 0x001fea0003c3ffff */
.L_x_55:
[----:B------:R-:W-:-:S00]  /*3650*/  BRA `(.L_x_55) ;  /* 0xfffffffc00fc7947 */ /* 0x000fc0000383ffff */
[----:B------:R-:W-:-:S00]  /*3660*/  NOP ;  /* 0x0000000000007918 */ /* 0x000fc00000000000 */
        /* <DEDUP_REMOVED lines=9> */
.L_x_57:


//--------------------- .nv.shared.reserved.0     --------------------------
	.section	.nv.shared.reserved.0,"aw",@nobits
	.weak		__nv_reservedSMEM_offset_0_alias
	.size		__nv_reservedSMEM_offset_0_alias, 0, 64
	.other		__nv_reservedSMEM_offset_0_alias,@"STO_CUDA_RESERVED_SHARED STV_DEFAULT"
__nv_reservedSMEM_offset_0_alias:
	.zero		0
	.zero		64


//--------------------- .nv.constant0._Z6cavityPfS_S_S_S_S_S_iiiiifif --------------------------
	.section	.nv.constant0._Z6cavityPfS_S_S_S_S_S_iiiiifif,"a",@progbits
	.sectionflags	@""
	.align	4
.nv.constant0._Z6cavityPfS_S_S_S_S_S_iiiiifif:
	.zero		984


//--------------------- SYMBOLS --------------------------

	.type		.nv.reservedSmem.offset0,@object
	.size		.nv.reservedSmem.offset0,0x4
